//
// Generated by NVIDIA NVVM Compiler
//
// Compiler Build ID: CL-36424714
// Cuda compilation tools, release 13.0, V13.0.88
// Based on NVVM 20.0.0
//

.version 9.0
.target sm_100
.address_size 64

	// .globl	_Z6filterPiS_fiiiifPci

.visible .entry _Z6filterPiS_fiiiifPci(
	.param .u64 .ptr .align 1 _Z6filterPiS_fiiiifPci_param_0,
	.param .u64 .ptr .align 1 _Z6filterPiS_fiiiifPci_param_1,
	.param .f32 _Z6filterPiS_fiiiifPci_param_2,
	.param .u32 _Z6filterPiS_fiiiifPci_param_3,
	.param .u32 _Z6filterPiS_fiiiifPci_param_4,
	.param .u32 _Z6filterPiS_fiiiifPci_param_5,
	.param .u32 _Z6filterPiS_fiiiifPci_param_6,
	.param .f32 _Z6filterPiS_fiiiifPci_param_7,
	.param .u64 .ptr .align 1 _Z6filterPiS_fiiiifPci_param_8,
	.param .u32 _Z6filterPiS_fiiiifPci_param_9
)
{
	.reg .pred 	%p<71>;
	.reg .b16 	%rs<3>;
	.reg .b32 	%r<148>;
	.reg .b32 	%f<134>;
	.reg .b64 	%rd<28>;

	ld.param.u64 	%rd13, [_Z6filterPiS_fiiiifPci_param_0];
	ld.param.u64 	%rd11, [_Z6filterPiS_fiiiifPci_param_1];
	ld.param.u32 	%r47, [_Z6filterPiS_fiiiifPci_param_3];
	ld.param.u32 	%r48, [_Z6filterPiS_fiiiifPci_param_4];
	ld.param.u32 	%r50, [_Z6filterPiS_fiiiifPci_param_5];
	ld.param.u32 	%r51, [_Z6filterPiS_fiiiifPci_param_6];
	ld.param.u32 	%r49, [_Z6filterPiS_fiiiifPci_param_9];
	cvta.to.global.u64 	%rd1, %rd13;
	mov.u32 	%r52, %ctaid.y;
	mov.u32 	%r53, %ntid.y;
	mov.u32 	%r54, %tid.y;
	mad.lo.s32 	%r55, %r52, %r53, %r54;
	mov.u32 	%r56, %ctaid.x;
	mov.u32 	%r57, %ntid.x;
	mul.lo.s32 	%r2, %r56, %r57;
	mov.u32 	%r3, %tid.x;
	add.s32 	%r58, %r2, %r3;
	add.s32 	%r4, %r58, %r49;
	sub.s32 	%r59, %r47, %r50;
	setp.ge.s32 	%p8, %r4, %r59;
	sub.s32 	%r60, %r48, %r51;
	setp.ge.s32 	%p9, %r55, %r60;
	or.pred  	%p10, %p8, %p9;
	@%p10 bra 	$L__BB0_59;
	cvta.to.global.u64 	%rd14, %rd11;
	mov.u32 	%r5, %ctaid.z;
	mul.wide.u32 	%rd15, %r5, 4;
	add.s64 	%rd2, %rd14, %rd15;
	ld.global.u32 	%r6, [%rd2];
	ld.global.u32 	%r7, [%rd2+12];
	setp.gt.s32 	%p11, %r7, %r6;
	@%p11 bra 	$L__BB0_3;
	ld.global.u32 	%r147, [%rd2+36];
	ld.global.u32 	%r146, [%rd2+24];
	mov.f32 	%f132, 0f00000000;
	bra.uni 	$L__BB0_56;
$L__BB0_3:
	ld.global.u32 	%r146, [%rd2+24];
	add.s32 	%r11, %r146, %r4;
	ld.global.u32 	%r147, [%rd2+36];
	add.s32 	%r62, %r3, %r146;
	add.s32 	%r63, %r62, %r49;
	add.s32 	%r64, %r63, %r2;
	add.s32 	%r65, %r64, 1;
	add.s32 	%r66, %r147, %r4;
	max.s32 	%r67, %r65, %r66;
	sub.s32 	%r68, %r67, %r11;
	and.b32  	%r13, %r68, 3;
	sub.s32 	%r14, %r64, %r67;
	and.b32  	%r15, %r68, 1;
	sub.s32 	%r69, %r47, %r11;
	add.s32 	%r70, %r69, -3;
	mul.lo.s32 	%r71, %r48, %r70;
	mul.lo.s32 	%r16, %r71, 3;
	add.s32 	%r72, %r69, -4;
	mul.lo.s32 	%r73, %r48, %r72;
	mul.lo.s32 	%r17, %r73, 3;
	and.b32  	%r74, %r68, -4;
	neg.s32 	%r18, %r74;
	add.s32 	%r137, %r6, %r55;
	mov.f32 	%f132, 0f00000000;
$L__BB0_4:
	setp.ge.s32 	%p12, %r146, %r147;
	@%p12 bra 	$L__BB0_55;
	setp.gt.u32 	%p13, %r14, -4;
	mov.u32 	%r145, %r11;
	@%p13 bra 	$L__BB0_32;
	mul.lo.s32 	%r75, %r137, 3;
	add.s32 	%r142, %r16, %r75;
	add.s32 	%r141, %r17, %r75;
	add.s32 	%r77, %r69, -2;
	mul.lo.s32 	%r78, %r48, %r77;
	mad.lo.s32 	%r140, %r78, 3, %r75;
	not.b32 	%r79, %r11;
	add.s32 	%r80, %r79, %r47;
	mul.lo.s32 	%r81, %r48, %r80;
	mad.lo.s32 	%r139, %r81, 3, %r75;
	mov.u32 	%r138, %r18;
	mov.u32 	%r143, %r11;
$L__BB0_7:
	.pragma "nounroll";
	setp.lt.s32 	%p14, %r137, %r48;
	or.b32  	%r82, %r143, %r137;
	setp.gt.s32 	%p15, %r82, -1;
	setp.lt.s32 	%p16, %r143, %r47;
	and.pred  	%p17, %p16, %p14;
	and.pred  	%p1, %p17, %p15;
	mul.wide.s32 	%rd16, %r139, 4;
	add.s64 	%rd3, %rd1, %rd16;
	mov.f32 	%f107, 0f437F0000;
	not.pred 	%p18, %p1;
	@%p18 bra 	$L__BB0_9;
	ld.global.u32 	%r83, [%rd3];
	cvt.rn.f32.s32 	%f107, %r83;
$L__BB0_9:
	add.f32 	%f5, %f132, %f107;
	mov.f32 	%f108, 0f437F0000;
	@%p18 bra 	$L__BB0_11;
	ld.global.u32 	%r84, [%rd3+4];
	cvt.rn.f32.s32 	%f108, %r84;
$L__BB0_11:
	add.f32 	%f8, %f5, %f108;
	mov.f32 	%f109, 0f437F0000;
	@%p18 bra 	$L__BB0_13;
	ld.global.u32 	%r85, [%rd3+8];
	cvt.rn.f32.s32 	%f109, %r85;
$L__BB0_13:
	add.f32 	%f11, %f8, %f109;
	add.s32 	%r31, %r143, 1;
	or.b32  	%r86, %r31, %r137;
	setp.gt.s32 	%p22, %r86, -1;
	setp.lt.s32 	%p23, %r31, %r47;
	and.pred  	%p24, %p23, %p14;
	and.pred  	%p2, %p24, %p22;
	mul.wide.s32 	%rd17, %r140, 4;
	add.s64 	%rd4, %rd1, %rd17;
	mov.f32 	%f110, 0f437F0000;
	not.pred 	%p25, %p2;
	@%p25 bra 	$L__BB0_15;
	ld.global.u32 	%r87, [%rd4];
	cvt.rn.f32.s32 	%f110, %r87;
$L__BB0_15:
	add.f32 	%f14, %f11, %f110;
	mov.f32 	%f111, 0f437F0000;
	@%p25 bra 	$L__BB0_17;
	ld.global.u32 	%r88, [%rd4+4];
	cvt.rn.f32.s32 	%f111, %r88;
$L__BB0_17:
	add.f32 	%f17, %f14, %f111;
	mov.f32 	%f112, 0f437F0000;
	@%p25 bra 	$L__BB0_19;
	ld.global.u32 	%r89, [%rd4+8];
	cvt.rn.f32.s32 	%f112, %r89;
$L__BB0_19:
	add.f32 	%f20, %f17, %f112;
	add.s32 	%r32, %r31, 1;
	or.b32  	%r90, %r32, %r137;
	setp.gt.s32 	%p29, %r90, -1;
	setp.lt.s32 	%p30, %r32, %r47;
	and.pred  	%p31, %p30, %p14;
	and.pred  	%p3, %p31, %p29;
	mul.wide.s32 	%rd18, %r142, 4;
	add.s64 	%rd5, %rd1, %rd18;
	mov.f32 	%f113, 0f437F0000;
	not.pred 	%p32, %p3;
	@%p32 bra 	$L__BB0_21;
	ld.global.u32 	%r91, [%rd5];
	cvt.rn.f32.s32 	%f113, %r91;
$L__BB0_21:
	add.f32 	%f23, %f20, %f113;
	mov.f32 	%f114, 0f437F0000;
	@%p32 bra 	$L__BB0_23;
	ld.global.u32 	%r92, [%rd5+4];
	cvt.rn.f32.s32 	%f114, %r92;
$L__BB0_23:
	add.f32 	%f26, %f23, %f114;
	mov.f32 	%f115, 0f437F0000;
	@%p32 bra 	$L__BB0_25;
	ld.global.u32 	%r93, [%rd5+8];
	cvt.rn.f32.s32 	%f115, %r93;
$L__BB0_25:
	add.f32 	%f29, %f26, %f115;
	add.s32 	%r33, %r32, 1;
	or.b32  	%r94, %r33, %r137;
	setp.gt.s32 	%p36, %r94, -1;
	setp.lt.s32 	%p37, %r33, %r47;
	and.pred  	%p38, %p37, %p14;
	and.pred  	%p4, %p38, %p36;
	mul.wide.s32 	%rd19, %r141, 4;
	add.s64 	%rd6, %rd1, %rd19;
	mov.f32 	%f116, 0f437F0000;
	not.pred 	%p39, %p4;
	@%p39 bra 	$L__BB0_27;
	ld.global.u32 	%r95, [%rd6];
	cvt.rn.f32.s32 	%f116, %r95;
$L__BB0_27:
	add.f32 	%f32, %f29, %f116;
	mov.f32 	%f117, 0f437F0000;
	@%p39 bra 	$L__BB0_29;
	ld.global.u32 	%r96, [%rd6+4];
	cvt.rn.f32.s32 	%f117, %r96;
$L__BB0_29:
	add.f32 	%f35, %f32, %f117;
	mov.f32 	%f118, 0f437F0000;
	@%p39 bra 	$L__BB0_31;
	ld.global.u32 	%r97, [%rd6+8];
	cvt.rn.f32.s32 	%f118, %r97;
$L__BB0_31:
	add.f32 	%f132, %f35, %f118;
	add.s32 	%r145, %r143, 4;
	mul.lo.s32 	%r98, %r48, 12;
	sub.s32 	%r142, %r142, %r98;
	sub.s32 	%r141, %r141, %r98;
	sub.s32 	%r140, %r140, %r98;
	sub.s32 	%r139, %r139, %r98;
	add.s32 	%r138, %r138, 4;
	setp.ne.s32 	%p42, %r138, 0;
	add.s32 	%r143, %r33, 1;
	@%p42 bra 	$L__BB0_7;
$L__BB0_32:
	setp.eq.s32 	%p43, %r13, 0;
	@%p43 bra 	$L__BB0_55;
	setp.eq.s32 	%p44, %r13, 1;
	@%p44 bra 	$L__BB0_47;
	setp.lt.s32 	%p45, %r137, %r48;
	or.b32  	%r99, %r145, %r137;
	setp.gt.s32 	%p46, %r99, -1;
	setp.gt.s32 	%p47, %r47, %r145;
	and.pred  	%p48, %p47, %p46;
	and.pred  	%p5, %p45, %p48;
	not.b32 	%r100, %r145;
	add.s32 	%r101, %r47, %r100;
	mad.lo.s32 	%r102, %r101, %r48, %r137;
	mul.lo.s32 	%r103, %r102, 3;
	mul.wide.s32 	%rd20, %r103, 4;
	add.s64 	%rd7, %rd1, %rd20;
	mov.f32 	%f121, 0f437F0000;
	not.pred 	%p49, %p5;
	@%p49 bra 	$L__BB0_36;
	ld.global.u32 	%r104, [%rd7];
	cvt.rn.f32.s32 	%f121, %r104;
$L__BB0_36:
	add.f32 	%f43, %f132, %f121;
	mov.f32 	%f122, 0f437F0000;
	@%p49 bra 	$L__BB0_38;
	ld.global.u32 	%r105, [%rd7+4];
	cvt.rn.f32.s32 	%f122, %r105;
$L__BB0_38:
	add.f32 	%f46, %f43, %f122;
	mov.f32 	%f123, 0f437F0000;
	@%p49 bra 	$L__BB0_40;
	ld.global.u32 	%r106, [%rd7+8];
	cvt.rn.f32.s32 	%f123, %r106;
$L__BB0_40:
	setp.lt.s32 	%p52, %r137, %r48;
	add.f32 	%f49, %f46, %f123;
	add.s32 	%r107, %r145, 1;
	or.b32  	%r108, %r107, %r137;
	setp.gt.s32 	%p53, %r108, -1;
	setp.lt.s32 	%p54, %r107, %r47;
	and.pred  	%p55, %p54, %p52;
	and.pred  	%p6, %p55, %p53;
	sub.s32 	%r109, %r47, %r145;
	add.s32 	%r110, %r109, -2;
	mad.lo.s32 	%r111, %r110, %r48, %r137;
	mul.lo.s32 	%r112, %r111, 3;
	mul.wide.s32 	%rd21, %r112, 4;
	add.s64 	%rd8, %rd1, %rd21;
	mov.f32 	%f124, 0f437F0000;
	not.pred 	%p56, %p6;
	@%p56 bra 	$L__BB0_42;
	ld.global.u32 	%r113, [%rd8];
	cvt.rn.f32.s32 	%f124, %r113;
$L__BB0_42:
	add.f32 	%f52, %f49, %f124;
	mov.f32 	%f125, 0f437F0000;
	@%p56 bra 	$L__BB0_44;
	ld.global.u32 	%r114, [%rd8+4];
	cvt.rn.f32.s32 	%f125, %r114;
$L__BB0_44:
	add.f32 	%f55, %f52, %f125;
	mov.f32 	%f126, 0f437F0000;
	@%p56 bra 	$L__BB0_46;
	ld.global.u32 	%r115, [%rd8+8];
	cvt.rn.f32.s32 	%f126, %r115;
$L__BB0_46:
	add.f32 	%f132, %f55, %f126;
	add.s32 	%r145, %r145, 2;
$L__BB0_47:
	setp.eq.s32 	%p59, %r15, 0;
	@%p59 bra 	$L__BB0_55;
	setp.lt.s32 	%p60, %r137, %r48;
	or.b32  	%r116, %r145, %r137;
	setp.gt.s32 	%p61, %r116, -1;
	setp.lt.s32 	%p62, %r145, %r47;
	and.pred  	%p63, %p62, %p60;
	and.pred  	%p7, %p63, %p61;
	not.b32 	%r117, %r145;
	add.s32 	%r118, %r47, %r117;
	mad.lo.s32 	%r119, %r118, %r48, %r137;
	mul.lo.s32 	%r120, %r119, 3;
	mul.wide.s32 	%rd22, %r120, 4;
	add.s64 	%rd9, %rd1, %rd22;
	mov.f32 	%f129, 0f437F0000;
	not.pred 	%p64, %p7;
	@%p64 bra 	$L__BB0_50;
	ld.global.u32 	%r121, [%rd9];
	cvt.rn.f32.s32 	%f129, %r121;
$L__BB0_50:
	add.f32 	%f63, %f132, %f129;
	mov.f32 	%f130, 0f437F0000;
	@%p64 bra 	$L__BB0_52;
	ld.global.u32 	%r122, [%rd9+4];
	cvt.rn.f32.s32 	%f130, %r122;
$L__BB0_52:
	add.f32 	%f66, %f63, %f130;
	mov.f32 	%f131, 0f437F0000;
	@%p64 bra 	$L__BB0_54;
	ld.global.u32 	%r123, [%rd9+8];
	cvt.rn.f32.s32 	%f131, %r123;
$L__BB0_54:
	add.f32 	%f132, %f66, %f131;
$L__BB0_55:
	add.s32 	%r137, %r137, 1;
	add.s32 	%r124, %r7, %r55;
	setp.lt.s32 	%p67, %r137, %r124;
	@%p67 bra 	$L__BB0_4;
$L__BB0_56:
	ld.param.u64 	%rd27, [_Z6filterPiS_fiiiifPci_param_8];
	ld.param.f32 	%f104, [_Z6filterPiS_fiiiifPci_param_7];
	ld.param.f32 	%f103, [_Z6filterPiS_fiiiifPci_param_2];
	cvta.to.global.u64 	%rd10, %rd27;
	sub.s32 	%r125, %r147, %r146;
	sub.s32 	%r126, %r7, %r6;
	mul.lo.s32 	%r127, %r125, %r126;
	mul.lo.s32 	%r128, %r127, 3;
	cvt.rn.f32.s32 	%f99, %r128;
	div.rn.f32 	%f100, %f132, %f99;
	sub.f32 	%f101, %f100, %f103;
	setp.gtu.f32 	%p68, %f101, %f104;
	neg.f32 	%f102, %f104;
	setp.ltu.f32 	%p69, %f101, %f102;
	or.pred  	%p70, %p68, %p69;
	@%p70 bra 	$L__BB0_58;
	not.b32 	%r133, %r4;
	add.s32 	%r134, %r47, %r133;
	mad.lo.s32 	%r135, %r134, %r48, %r55;
	mad.lo.s32 	%r136, %r135, 3, %r5;
	cvt.s64.s32 	%rd25, %r136;
	add.s64 	%rd26, %rd10, %rd25;
	mov.b16 	%rs2, 1;
	st.global.u8 	[%rd26], %rs2;
	bra.uni 	$L__BB0_59;
$L__BB0_58:
	not.b32 	%r129, %r4;
	add.s32 	%r130, %r47, %r129;
	mad.lo.s32 	%r131, %r130, %r48, %r55;
	mad.lo.s32 	%r132, %r131, 3, %r5;
	cvt.s64.s32 	%rd23, %r132;
	add.s64 	%rd24, %rd10, %rd23;
	mov.b16 	%rs1, 0;
	st.global.u8 	[%rd24], %rs1;
$L__BB0_59:
	ret;

}
	// .globl	_Z10RMSDselectPiS_PfS_fiiiiS0_i
.visible .entry _Z10RMSDselectPiS_PfS_fiiiiS0_i(
	.param .u64 .ptr .align 1 _Z10RMSDselectPiS_PfS_fiiiiS0_i_param_0,
	.param .u64 .ptr .align 1 _Z10RMSDselectPiS_PfS_fiiiiS0_i_param_1,
	.param .u64 .ptr .align 1 _Z10RMSDselectPiS_PfS_fiiiiS0_i_param_2,
	.param .u64 .ptr .align 1 _Z10RMSDselectPiS_PfS_fiiiiS0_i_param_3,
	.param .f32 _Z10RMSDselectPiS_PfS_fiiiiS0_i_param_4,
	.param .u32 _Z10RMSDselectPiS_PfS_fiiiiS0_i_param_5,
	.param .u32 _Z10RMSDselectPiS_PfS_fiiiiS0_i_param_6,
	.param .u32 _Z10RMSDselectPiS_PfS_fiiiiS0_i_param_7,
	.param .u32 _Z10RMSDselectPiS_PfS_fiiiiS0_i_param_8,
	.param .u64 .ptr .align 1 _Z10RMSDselectPiS_PfS_fiiiiS0_i_param_9,
	.param .u32 _Z10RMSDselectPiS_PfS_fiiiiS0_i_param_10
)
{
	.reg .pred 	%p<68>;
	.reg .b32 	%r<123>;
	.reg .b32 	%f<193>;
	.reg .b64 	%rd<27>;

	ld.param.u64 	%rd10, [_Z10RMSDselectPiS_PfS_fiiiiS0_i_param_0];
	ld.param.u64 	%rd11, [_Z10RMSDselectPiS_PfS_fiiiiS0_i_param_1];
	ld.param.u64 	%rd12, [_Z10RMSDselectPiS_PfS_fiiiiS0_i_param_2];
	ld.param.u64 	%rd13, [_Z10RMSDselectPiS_PfS_fiiiiS0_i_param_3];
	ld.param.u32 	%r33, [_Z10RMSDselectPiS_PfS_fiiiiS0_i_param_5];
	ld.param.u32 	%r34, [_Z10RMSDselectPiS_PfS_fiiiiS0_i_param_6];
	ld.param.u32 	%r35, [_Z10RMSDselectPiS_PfS_fiiiiS0_i_param_7];
	ld.param.u32 	%r36, [_Z10RMSDselectPiS_PfS_fiiiiS0_i_param_8];
	ld.param.u64 	%rd14, [_Z10RMSDselectPiS_PfS_fiiiiS0_i_param_9];
	ld.param.u32 	%r37, [_Z10RMSDselectPiS_PfS_fiiiiS0_i_param_10];
	mov.u32 	%r38, %ctaid.x;
	mov.u32 	%r39, %ntid.x;
	mov.u32 	%r40, %tid.x;
	mad.lo.s32 	%r1, %r38, %r39, %r40;
	setp.ge.s32 	%p10, %r1, %r37;
	mov.f32 	%f170, 0f00000000;
	@%p10 bra 	$L__BB1_90;
	cvta.to.global.u64 	%rd15, %rd14;
	cvta.to.global.u64 	%rd16, %rd13;
	mul.lo.s32 	%r41, %r1, 3;
	mul.wide.s32 	%rd17, %r41, 4;
	add.s64 	%rd18, %rd16, %rd17;
	ld.global.u32 	%r2, [%rd18];
	ld.global.u32 	%r3, [%rd18+4];
	ld.global.u32 	%r4, [%rd18+8];
	mul.wide.s32 	%rd19, %r1, 4;
	add.s64 	%rd1, %rd15, %rd19;
	mov.b32 	%r42, -1082130432;
	st.global.u32 	[%rd1], %r42;
	setp.lt.s32 	%p11, %r35, 1;
	@%p11 bra 	$L__BB1_88;
	setp.lt.s32 	%p12, %r36, 1;
	cvta.to.global.u64 	%rd20, %rd12;
	mul.wide.s32 	%rd21, %r4, 4;
	add.s64 	%rd2, %rd20, %rd21;
	@%p12 bra 	$L__BB1_88;
	cvta.to.global.u64 	%rd3, %rd10;
	ld.global.f32 	%f1, [%rd2];
	ld.global.f32 	%f2, [%rd2+12];
	cvta.to.global.u64 	%rd4, %rd11;
	cvt.rn.f32.s32 	%f3, %r3;
	cvt.rn.f32.s32 	%f4, %r2;
	mov.f32 	%f170, 0f00000000;
	mov.b32 	%r107, 0;
	neg.s32 	%r6, %r36;
$L__BB1_4:
	cvt.rn.f32.u32 	%f72, %r107;
	fma.rn.f32 	%f6, %f1, %f72, %f4;
	not.b32 	%r45, %r107;
	add.s32 	%r46, %r35, %r45;
	mul.lo.s32 	%r47, %r36, %r46;
	mul.lo.s32 	%r108, %r47, 3;
	mov.b32 	%r110, 0;
	mov.u32 	%r109, %r6;
$L__BB1_5:
	cvt.rn.f32.u32 	%f73, %r110;
	fma.rn.f32 	%f74, %f2, %f73, %f6;
	fma.rn.f32 	%f75, %f1, %f73, %f3;
	cvt.rn.f32.u32 	%f76, %r107;
	mul.f32 	%f77, %f2, %f76;
	sub.f32 	%f78, %f75, %f77;
	cvt.rmi.f32.f32 	%f79, %f74;
	cvt.rzi.s32.f32 	%r48, %f79;
	cvt.rpi.f32.f32 	%f80, %f74;
	cvt.rzi.s32.f32 	%r49, %f80;
	cvt.rmi.f32.f32 	%f81, %f78;
	cvt.rzi.s32.f32 	%r50, %f81;
	cvt.rpi.f32.f32 	%f82, %f78;
	cvt.rzi.s32.f32 	%r52, %f82;
	setp.eq.s32 	%p13, %r48, %r49;
	setp.eq.s32 	%p14, %r50, %r52;
	and.pred  	%p1, %p13, %p14;
	setp.gt.s32 	%p15, %r50, -1;
	and.pred  	%p16, %p14, %p15;
	setp.lt.s32 	%p17, %r50, %r34;
	and.pred  	%p2, %p17, %p16;
	setp.gt.s32 	%p18, %r48, -1;
	and.pred  	%p19, %p13, %p18;
	setp.lt.s32 	%p20, %r48, %r33;
	and.pred  	%p3, %p20, %p19;
	setp.ne.s32 	%p21, %r48, %r49;
	setp.ne.s32 	%p22, %r50, %r52;
	and.pred  	%p4, %p21, %p22;
	and.pred  	%p5, %p20, %p18;
	and.pred  	%p6, %p17, %p15;
	not.b32 	%r54, %r48;
	add.s32 	%r55, %r33, %r54;
	mul.lo.s32 	%r56, %r55, %r34;
	add.s32 	%r57, %r50, %r56;
	mul.lo.s32 	%r58, %r57, 3;
	setp.lt.s32 	%p23, %r52, %r34;
	setp.gt.s32 	%p24, %r52, -1;
	and.pred  	%p7, %p23, %p24;
	add.s32 	%r59, %r52, %r56;
	mul.lo.s32 	%r60, %r59, 3;
	setp.lt.s32 	%p25, %r49, %r33;
	setp.gt.s32 	%p26, %r49, -1;
	and.pred  	%p8, %p25, %p26;
	not.b32 	%r61, %r49;
	add.s32 	%r62, %r33, %r61;
	mul.lo.s32 	%r63, %r62, %r34;
	add.s32 	%r64, %r50, %r63;
	mul.lo.s32 	%r65, %r64, 3;
	add.s32 	%r66, %r52, %r63;
	mul.lo.s32 	%r67, %r66, 3;
	cvt.rn.f32.s32 	%f83, %r49;
	sub.f32 	%f8, %f83, %f74;
	cvt.rn.f32.s32 	%f84, %r52;
	sub.f32 	%f9, %f84, %f78;
	cvt.rn.f32.s32 	%f85, %r48;
	sub.f32 	%f10, %f74, %f85;
	cvt.rn.f32.s32 	%f86, %r50;
	sub.f32 	%f11, %f78, %f86;
	or.b32  	%r68, %r50, %r48;
	setp.gt.s32 	%p27, %r68, -1;
	and.pred  	%p28, %p17, %p20;
	and.pred  	%p9, %p28, %p27;
	mul.wide.s32 	%rd22, %r58, 4;
	add.s64 	%rd5, %rd3, %rd22;
	mul.wide.s32 	%rd23, %r60, 4;
	add.s64 	%rd6, %rd3, %rd23;
	mul.wide.s32 	%rd24, %r65, 4;
	add.s64 	%rd7, %rd3, %rd24;
	mul.wide.s32 	%rd25, %r67, 4;
	add.s64 	%rd8, %rd3, %rd25;
	mov.f32 	%f177, 0f437F0000;
	@%p1 bra 	$L__BB1_30;
	@%p2 bra 	$L__BB1_25;
	@%p3 bra 	$L__BB1_20;
	not.pred 	%p29, %p4;
	mov.f32 	%f171, 0f437F0000;
	@%p29 bra 	$L__BB1_32;
	mov.b32 	%r112, 255;
	not.pred 	%p30, %p5;
	@%p30 bra 	$L__BB1_14;
	mov.b32 	%r112, 255;
	not.pred 	%p31, %p6;
	@%p31 bra 	$L__BB1_12;
	ld.global.u32 	%r112, [%rd5];
$L__BB1_12:
	not.pred 	%p32, %p7;
	@%p32 bra 	$L__BB1_14;
	ld.global.u32 	%r71, [%rd6];
	cvt.rn.f32.s32 	%f171, %r71;
$L__BB1_14:
	mov.f32 	%f172, 0f437F0000;
	mov.b32 	%r114, 255;
	not.pred 	%p33, %p8;
	@%p33 bra 	$L__BB1_19;
	mov.b32 	%r114, 255;
	not.pred 	%p34, %p6;
	@%p34 bra 	$L__BB1_17;
	ld.global.u32 	%r114, [%rd7];
$L__BB1_17:
	not.pred 	%p35, %p7;
	@%p35 bra 	$L__BB1_19;
	ld.global.u32 	%r74, [%rd8];
	cvt.rn.f32.s32 	%f172, %r74;
$L__BB1_19:
	cvt.rn.f32.s32 	%f92, %r112;
	mul.f32 	%f93, %f8, %f92;
	cvt.rn.f32.s32 	%f94, %r114;
	mul.f32 	%f95, %f10, %f94;
	mul.f32 	%f96, %f9, %f95;
	fma.rn.f32 	%f97, %f9, %f93, %f96;
	mul.f32 	%f98, %f8, %f171;
	mul.f32 	%f99, %f10, %f172;
	mul.f32 	%f100, %f11, %f99;
	fma.rn.f32 	%f101, %f11, %f98, %f100;
	add.f32 	%f177, %f97, %f101;
	bra.uni 	$L__BB1_32;
$L__BB1_20:
	mov.f32 	%f173, 0f437F0000;
	not.pred 	%p36, %p6;
	@%p36 bra 	$L__BB1_22;
	ld.global.u32 	%r75, [%rd5];
	cvt.rn.f32.s32 	%f173, %r75;
$L__BB1_22:
	mov.f32 	%f174, 0f437F0000;
	not.pred 	%p37, %p7;
	@%p37 bra 	$L__BB1_24;
	ld.global.u32 	%r76, [%rd6];
	cvt.rn.f32.s32 	%f174, %r76;
$L__BB1_24:
	mul.f32 	%f104, %f11, %f174;
	fma.rn.f32 	%f177, %f9, %f173, %f104;
	bra.uni 	$L__BB1_32;
$L__BB1_25:
	mov.f32 	%f175, 0f437F0000;
	not.pred 	%p38, %p5;
	@%p38 bra 	$L__BB1_27;
	ld.global.u32 	%r77, [%rd5];
	cvt.rn.f32.s32 	%f175, %r77;
$L__BB1_27:
	mov.f32 	%f176, 0f437F0000;
	not.pred 	%p39, %p8;
	@%p39 bra 	$L__BB1_29;
	ld.global.u32 	%r78, [%rd7];
	cvt.rn.f32.s32 	%f176, %r78;
$L__BB1_29:
	mul.f32 	%f107, %f10, %f176;
	fma.rn.f32 	%f177, %f8, %f175, %f107;
	bra.uni 	$L__BB1_32;
$L__BB1_30:
	not.pred 	%p40, %p9;
	@%p40 bra 	$L__BB1_32;
	ld.global.u32 	%r79, [%rd5];
	cvt.rn.f32.s32 	%f177, %r79;
$L__BB1_32:
	mul.wide.s32 	%rd26, %r108, 4;
	add.s64 	%rd9, %rd4, %rd26;
	ld.global.u32 	%r80, [%rd9];
	cvt.rn.f32.s32 	%f109, %r80;
	sub.f32 	%f110, %f177, %f109;
	fma.rn.f32 	%f29, %f110, %f110, %f170;
	mov.f32 	%f184, 0f437F0000;
	@%p1 bra 	$L__BB1_57;
	@%p2 bra 	$L__BB1_52;
	@%p3 bra 	$L__BB1_47;
	not.pred 	%p41, %p4;
	mov.f32 	%f178, 0f437F0000;
	@%p41 bra 	$L__BB1_59;
	mov.b32 	%r116, 255;
	not.pred 	%p42, %p5;
	@%p42 bra 	$L__BB1_41;
	mov.b32 	%r116, 255;
	not.pred 	%p43, %p6;
	@%p43 bra 	$L__BB1_39;
	ld.global.u32 	%r116, [%rd5+4];
$L__BB1_39:
	not.pred 	%p44, %p7;
	@%p44 bra 	$L__BB1_41;
	ld.global.u32 	%r83, [%rd6+4];
	cvt.rn.f32.s32 	%f178, %r83;
$L__BB1_41:
	mov.f32 	%f179, 0f437F0000;
	mov.b32 	%r118, 255;
	not.pred 	%p45, %p8;
	@%p45 bra 	$L__BB1_46;
	mov.b32 	%r118, 255;
	not.pred 	%p46, %p6;
	@%p46 bra 	$L__BB1_44;
	ld.global.u32 	%r118, [%rd7+4];
$L__BB1_44:
	not.pred 	%p47, %p7;
	@%p47 bra 	$L__BB1_46;
	ld.global.u32 	%r86, [%rd8+4];
	cvt.rn.f32.s32 	%f179, %r86;
$L__BB1_46:
	cvt.rn.f32.s32 	%f116, %r116;
	mul.f32 	%f117, %f8, %f116;
	cvt.rn.f32.s32 	%f118, %r118;
	mul.f32 	%f119, %f10, %f118;
	mul.f32 	%f120, %f9, %f119;
	fma.rn.f32 	%f121, %f9, %f117, %f120;
	mul.f32 	%f122, %f8, %f178;
	mul.f32 	%f123, %f10, %f179;
	mul.f32 	%f124, %f11, %f123;
	fma.rn.f32 	%f125, %f11, %f122, %f124;
	add.f32 	%f184, %f121, %f125;
	bra.uni 	$L__BB1_59;
$L__BB1_47:
	mov.f32 	%f180, 0f437F0000;
	not.pred 	%p48, %p6;
	@%p48 bra 	$L__BB1_49;
	ld.global.u32 	%r87, [%rd5+4];
	cvt.rn.f32.s32 	%f180, %r87;
$L__BB1_49:
	mov.f32 	%f181, 0f437F0000;
	not.pred 	%p49, %p7;
	@%p49 bra 	$L__BB1_51;
	ld.global.u32 	%r88, [%rd6+4];
	cvt.rn.f32.s32 	%f181, %r88;
$L__BB1_51:
	mul.f32 	%f128, %f11, %f181;
	fma.rn.f32 	%f184, %f9, %f180, %f128;
	bra.uni 	$L__BB1_59;
$L__BB1_52:
	mov.f32 	%f182, 0f437F0000;
	not.pred 	%p50, %p5;
	@%p50 bra 	$L__BB1_54;
	ld.global.u32 	%r89, [%rd5+4];
	cvt.rn.f32.s32 	%f182, %r89;
$L__BB1_54:
	mov.f32 	%f183, 0f437F0000;
	not.pred 	%p51, %p8;
	@%p51 bra 	$L__BB1_56;
	ld.global.u32 	%r90, [%rd7+4];
	cvt.rn.f32.s32 	%f183, %r90;
$L__BB1_56:
	mul.f32 	%f131, %f10, %f183;
	fma.rn.f32 	%f184, %f8, %f182, %f131;
	bra.uni 	$L__BB1_59;
$L__BB1_57:
	not.pred 	%p52, %p9;
	@%p52 bra 	$L__BB1_59;
	ld.global.u32 	%r91, [%rd5+4];
	cvt.rn.f32.s32 	%f184, %r91;
$L__BB1_59:
	ld.global.u32 	%r92, [%rd9+4];
	cvt.rn.f32.s32 	%f133, %r92;
	sub.f32 	%f134, %f184, %f133;
	fma.rn.f32 	%f47, %f134, %f134, %f29;
	mov.f32 	%f191, 0f437F0000;
	@%p1 bra 	$L__BB1_84;
	@%p2 bra 	$L__BB1_79;
	@%p3 bra 	$L__BB1_74;
	not.pred 	%p53, %p4;
	mov.f32 	%f185, 0f437F0000;
	@%p53 bra 	$L__BB1_86;
	mov.b32 	%r120, 255;
	not.pred 	%p54, %p5;
	@%p54 bra 	$L__BB1_68;
	mov.b32 	%r120, 255;
	not.pred 	%p55, %p6;
	@%p55 bra 	$L__BB1_66;
	ld.global.u32 	%r120, [%rd5+8];
$L__BB1_66:
	not.pred 	%p56, %p7;
	@%p56 bra 	$L__BB1_68;
	ld.global.u32 	%r95, [%rd6+8];
	cvt.rn.f32.s32 	%f185, %r95;
$L__BB1_68:
	mov.f32 	%f186, 0f437F0000;
	mov.b32 	%r122, 255;
	not.pred 	%p57, %p8;
	@%p57 bra 	$L__BB1_73;
	mov.b32 	%r122, 255;
	not.pred 	%p58, %p6;
	@%p58 bra 	$L__BB1_71;
	ld.global.u32 	%r122, [%rd7+8];
$L__BB1_71:
	not.pred 	%p59, %p7;
	@%p59 bra 	$L__BB1_73;
	ld.global.u32 	%r98, [%rd8+8];
	cvt.rn.f32.s32 	%f186, %r98;
$L__BB1_73:
	cvt.rn.f32.s32 	%f140, %r120;
	mul.f32 	%f141, %f8, %f140;
	cvt.rn.f32.s32 	%f142, %r122;
	mul.f32 	%f143, %f10, %f142;
	mul.f32 	%f144, %f9, %f143;
	fma.rn.f32 	%f145, %f9, %f141, %f144;
	mul.f32 	%f146, %f8, %f185;
	mul.f32 	%f147, %f10, %f186;
	mul.f32 	%f148, %f11, %f147;
	fma.rn.f32 	%f149, %f11, %f146, %f148;
	add.f32 	%f191, %f145, %f149;
	bra.uni 	$L__BB1_86;
$L__BB1_74:
	mov.f32 	%f187, 0f437F0000;
	not.pred 	%p60, %p6;
	@%p60 bra 	$L__BB1_76;
	ld.global.u32 	%r99, [%rd5+8];
	cvt.rn.f32.s32 	%f187, %r99;
$L__BB1_76:
	mov.f32 	%f188, 0f437F0000;
	not.pred 	%p61, %p7;
	@%p61 bra 	$L__BB1_78;
	ld.global.u32 	%r100, [%rd6+8];
	cvt.rn.f32.s32 	%f188, %r100;
$L__BB1_78:
	mul.f32 	%f152, %f11, %f188;
	fma.rn.f32 	%f191, %f9, %f187, %f152;
	bra.uni 	$L__BB1_86;
$L__BB1_79:
	mov.f32 	%f189, 0f437F0000;
	not.pred 	%p62, %p5;
	@%p62 bra 	$L__BB1_81;
	ld.global.u32 	%r101, [%rd5+8];
	cvt.rn.f32.s32 	%f189, %r101;
$L__BB1_81:
	mov.f32 	%f190, 0f437F0000;
	not.pred 	%p63, %p8;
	@%p63 bra 	$L__BB1_83;
	ld.global.u32 	%r102, [%rd7+8];
	cvt.rn.f32.s32 	%f190, %r102;
$L__BB1_83:
	mul.f32 	%f155, %f10, %f190;
	fma.rn.f32 	%f191, %f8, %f189, %f155;
	bra.uni 	$L__BB1_86;
$L__BB1_84:
	not.pred 	%p64, %p9;
	@%p64 bra 	$L__BB1_86;
	ld.global.u32 	%r103, [%rd5+8];
	cvt.rn.f32.s32 	%f191, %r103;
$L__BB1_86:
	ld.global.u32 	%r104, [%rd9+8];
	cvt.rn.f32.s32 	%f157, %r104;
	sub.f32 	%f158, %f191, %f157;
	fma.rn.f32 	%f170, %f158, %f158, %f47;
	add.s32 	%r110, %r110, 1;
	add.s32 	%r109, %r109, 1;
	setp.ne.s32 	%p65, %r109, 0;
	add.s32 	%r108, %r108, 3;
	@%p65 bra 	$L__BB1_5;
	add.s32 	%r107, %r107, 1;
	setp.ne.s32 	%p66, %r107, %r35;
	@%p66 bra 	$L__BB1_4;
$L__BB1_88:
	ld.param.f32 	%f161, [_Z10RMSDselectPiS_PfS_fiiiiS0_i_param_4];
	mul.lo.s32 	%r105, %r35, %r36;
	mul.lo.s32 	%r106, %r105, 3;
	cvt.rn.f32.s32 	%f159, %r106;
	div.rn.f32 	%f160, %f170, %f159;
	sqrt.rn.f32 	%f67, %f160;
	setp.gtu.f32 	%p67, %f67, %f161;
	@%p67 bra 	$L__BB1_90;
	st.global.f32 	[%rd1], %f67;
$L__BB1_90:
	ret;

}


// ===== COMPILED SASS (sm_100) =====

	.target	sm_100

	.elftype	@"ET_EXEC"


//--------------------- .note.nv.tkinfo           --------------------------
	.section	.note.nv.tkinfo,"",@"SHT_NOTE"
	.sectionflags	@"SHF_NOTE_NV_TKINFO"
	.tkinfo
        /*0018*/ 	.word	0x00000002
        /*0030*/ 	.string	""
        /*0030*/ 	.string	"ptxas"
        /*0030*/ 	.string	"Cuda compilation tools, release 13.0, V13.0.88"
        /*0030*/ 	.string	"Build cuda_13.0.r13.0/compiler.36424714_0"
        /*0030*/ 	.string	"-arch sm_100 -m 64 "



//--------------------- .note.nv.cuinfo           --------------------------
	.section	.note.nv.cuinfo,"",@"SHT_NOTE"
	.sectionflags	@"SHF_NOTE_NV_CUINFO"
        /*0018*/ 	.short	0x0002
        /*001a*/ 	.short	0x0064
        /*001c*/ 	.short	0x0082
	.zero		2


//--------------------- .nv.info                  --------------------------
	.section	.nv.info,"",@"SHT_CUDA_INFO"
	.align	4


	//----- nvinfo : EIATTR_REGCOUNT
	.align		4
        /*0000*/ 	.byte	0x04, 0x2f
        /*0002*/ 	.short	(.L_1 - .L_0)
	.align		4
.L_0:
        /*0004*/ 	.word	index@(_Z6filterPiS_fiiiifPci)
        /*0008*/ 	.word	0x00000020


	//----- nvinfo : EIATTR_FRAME_SIZE
	.align		4
.L_1:
        /*000c*/ 	.byte	0x04, 0x11
        /*000e*/ 	.short	(.L_3 - .L_2)
	.align		4
.L_2:
        /*0010*/ 	.word	index@($__internal_2_$__cuda_sm3x_div_rn_noftz_f32_slowpath)
        /*0014*/ 	.word	0x00000000


	//----- nvinfo : EIATTR_FRAME_SIZE
	.align		4
.L_3:
        /*0018*/ 	.byte	0x04, 0x11
        /*001a*/ 	.short	(.L_5 - .L_4)
	.align		4
.L_4:
        /*001c*/ 	.word	index@(_Z6filterPiS_fiiiifPci)
        /*0020*/ 	.word	0x00000000


	//----- nvinfo : EIATTR_REGCOUNT
	.align		4
.L_5:
        /*0024*/ 	.byte	0x04, 0x2f
        /*0026*/ 	.short	(.L_7 - .L_6)
	.align		4
.L_6:
        /*0028*/ 	.word	index@(_Z10RMSDselectPiS_PfS_fiiiiS0_i)
        /*002c*/ 	.word	0x00000028


	//----- nvinfo : EIATTR_FRAME_SIZE
	.align		4
.L_7:
        /*0030*/ 	.byte	0x04, 0x11
        /*0032*/ 	.short	(.L_9 - .L_8)
	.align		4
.L_8:
        /*0034*/ 	.word	index@($__internal_1_$__cuda_sm3x_div_rn_noftz_f32_slowpath)
        /*0038*/ 	.word	0x00000000


	//----- nvinfo : EIATTR_FRAME_SIZE
	.align		4
.L_9:
        /*003c*/ 	.byte	0x04, 0x11
        /*003e*/ 	.short	(.L_11 - .L_10)
	.align		4
.L_10:
        /*0040*/ 	.word	index@($__internal_0_$__cuda_sm20_sqrt_rn_f32_slowpath)
        /*0044*/ 	.word	0x00000000


	//----- nvinfo : EIATTR_FRAME_SIZE
	.align		4
.L_11:
        /*0048*/ 	.byte	0x04, 0x11
        /*004a*/ 	.short	(.L_13 - .L_12)
	.align		4
.L_12:
        /*004c*/ 	.word	index@(_Z10RMSDselectPiS_PfS_fiiiiS0_i)
        /*0050*/ 	.word	0x00000000


	//----- nvinfo : EIATTR_MIN_STACK_SIZE
	.align		4
.L_13:
        /*0054*/ 	.byte	0x04, 0x12
        /*0056*/ 	.short	(.L_15 - .L_14)
	.align		4
.L_14:
        /*0058*/ 	.word	index@(_Z10RMSDselectPiS_PfS_fiiiiS0_i)
        /*005c*/ 	.word	0x00000000


	//----- nvinfo : EIATTR_MIN_STACK_SIZE
	.align		4
.L_15:
        /*0060*/ 	.byte	0x04, 0x12
        /*0062*/ 	.short	(.L_17 - .L_16)
	.align		4
.L_16:
        /*0064*/ 	.word	index@(_Z6filterPiS_fiiiifPci)
        /*0068*/ 	.word	0x00000000
.L_17:


//--------------------- .nv.compat                --------------------------
	.section	.nv.compat,"",@"SHT_CUDA_COMPAT_INFO"
	.align	4
        /*0000*/ 	.byte	0x02, 0x09, 0x00, 0x00, 0x02, 0x02, 0x01, 0x00, 0x02, 0x05, 0x05, 0x00, 0x03, 0x07, 0x01, 0x01
        /*0010*/ 	.byte	0x02, 0x03, 0x00, 0x00, 0x02, 0x06, 0x01, 0x00, 0x04, 0x0b, 0x08, 0x00, 0x01, 0x00, 0x00, 0x00
        /*0020*/ 	.byte	0x00, 0x00, 0x00, 0x00


//--------------------- .nv.info._Z10RMSDselectPiS_PfS_fiiiiS0_i --------------------------
	.section	.nv.info._Z10RMSDselectPiS_PfS_fiiiiS0_i,"",@"SHT_CUDA_INFO"
	.sectionflags	@""
	.align	4


	//----- nvinfo : EIATTR_CUDA_API_VERSION
	.align		4
        /*0000*/ 	.byte	0x04, 0x37
        /*0002*/ 	.short	(.L_19 - .L_18)
.L_18:
        /*0004*/ 	.word	0x00000082


	//----- nvinfo : EIATTR_KPARAM_INFO
	.align		4
.L_19:
        /*0008*/ 	.byte	0x04, 0x17
        /*000a*/ 	.short	(.L_21 - .L_20)
.L_20:
        /*000c*/ 	.word	0x00000000
        /*0010*/ 	.short	0x000a
        /*0012*/ 	.short	0x0040
        /*0014*/ 	.byte	0x00, 0xf0, 0x11, 0x00


	//----- nvinfo : EIATTR_KPARAM_INFO
	.align		4
.L_21:
        /*0018*/ 	.byte	0x04, 0x17
        /*001a*/ 	.short	(.L_23 - .L_22)
.L_22:
        /*001c*/ 	.word	0x00000000
        /*0020*/ 	.short	0x0009
        /*0022*/ 	.short	0x0038
        /*0024*/ 	.byte	0x00, 0xf5, 0x21, 0x00


	//----- nvinfo : EIATTR_KPARAM_INFO
	.align		4
.L_23:
        /*0028*/ 	.byte	0x04, 0x17
        /*002a*/ 	.short	(.L_25 - .L_24)
.L_24:
        /*002c*/ 	.word	0x00000000
        /*0030*/ 	.short	0x0008
        /*0032*/ 	.short	0x0030
        /*0034*/ 	.byte	0x00, 0xf0, 0x11, 0x00


	//----- nvinfo : EIATTR_KPARAM_INFO
	.align		4
.L_25:
        /*0038*/ 	.byte	0x04, 0x17
        /*003a*/ 	.short	(.L_27 - .L_26)
.L_26:
        /*003c*/ 	.word	0x00000000
        /*0040*/ 	.short	0x0007
        /*0042*/ 	.short	0x002c
        /*0044*/ 	.byte	0x00, 0xf0, 0x11, 0x00


	//----- nvinfo : EIATTR_KPARAM_INFO
	.align		4
.L_27:
        /*0048*/ 	.byte	0x04, 0x17
        /*004a*/ 	.short	(.L_29 - .L_28)
.L_28:
        /*004c*/ 	.word	0x00000000
        /*0050*/ 	.short	0x0006
        /*0052*/ 	.short	0x0028
        /*0054*/ 	.byte	0x00, 0xf0, 0x11, 0x00


	//----- nvinfo : EIATTR_KPARAM_INFO
	.align		4
.L_29:
        /*0058*/ 	.byte	0x04, 0x17
        /*005a*/ 	.short	(.L_31 - .L_30)
.L_30:
        /*005c*/ 	.word	0x00000000
        /*0060*/ 	.short	0x0005
        /*0062*/ 	.short	0x0024
        /*0064*/ 	.byte	0x00, 0xf0, 0x11, 0x00


	//----- nvinfo : EIATTR_KPARAM_INFO
	.align		4
.L_31:
        /*0068*/ 	.byte	0x04, 0x17
        /*006a*/ 	.short	(.L_33 - .L_32)
.L_32:
        /*006c*/ 	.word	0x00000000
        /*0070*/ 	.short	0x0004
        /*0072*/ 	.short	0x0020
        /*0074*/ 	.byte	0x00, 0xf0, 0x11, 0x00


	//----- nvinfo : EIATTR_KPARAM_INFO
	.align		4
.L_33:
        /*0078*/ 	.byte	0x04, 0x17
        /*007a*/ 	.short	(.L_35 - .L_34)
.L_34:
        /*007c*/ 	.word	0x00000000
        /*0080*/ 	.short	0x0003
        /*0082*/ 	.short	0x0018
        /*0084*/ 	.byte	0x00, 0xf5, 0x21, 0x00


	//----- nvinfo : EIATTR_KPARAM_INFO
	.align		4
.L_35:
        /*0088*/ 	.byte	0x04, 0x17
        /*008a*/ 	.short	(.L_37 - .L_36)
.L_36:
        /*008c*/ 	.word	0x00000000
        /*0090*/ 	.short	0x0002
        /*0092*/ 	.short	0x0010
        /*0094*/ 	.byte	0x00, 0xf5, 0x21, 0x00


	//----- nvinfo : EIATTR_KPARAM_INFO
	.align		4
.L_37:
        /*0098*/ 	.byte	0x04, 0x17
        /*009a*/ 	.short	(.L_39 - .L_38)
.L_38:
        /*009c*/ 	.word	0x00000000
        /*00a0*/ 	.short	0x0001
        /*00a2*/ 	.short	0x0008
        /*00a4*/ 	.byte	0x00, 0xf5, 0x21, 0x00


	//----- nvinfo : EIATTR_KPARAM_INFO
	.align		4
.L_39:
        /*00a8*/ 	.byte	0x04, 0x17
        /*00aa*/ 	.short	(.L_41 - .L_40)
.L_40:
        /*00ac*/ 	.word	0x00000000
        /*00b0*/ 	.short	0x0000
        /*00b2*/ 	.short	0x0000
        /*00b4*/ 	.byte	0x00, 0xf5, 0x21, 0x00


	//----- nvinfo : EIATTR_SPARSE_MMA_MASK
	.align		4
.L_41:
        /*00b8*/ 	.byte	0x03, 0x50
        /*00ba*/ 	.short	0x0000


	//----- nvinfo : EIATTR_MAXREG_COUNT
	.align		4
        /*00bc*/ 	.byte	0x03, 0x1b
        /*00be*/ 	.short	0x00ff


	//----- nvinfo : EIATTR_MERCURY_ISA_VERSION
	.align		4
        /*00c0*/ 	.byte	0x03, 0x5f
        /*00c2*/ 	.short	0x0101


	//----- nvinfo : EIATTR_VRC_CTA_INIT_COUNT
	.align		4
        /*00c4*/ 	.byte	0x02, 0x4a
	.zero		1
	.zero		1


	//----- nvinfo : EIATTR_EXIT_INSTR_OFFSETS
	.align		4
        /*00c8*/ 	.byte	0x04, 0x1c
        /*00ca*/ 	.short	(.L_43 - .L_42)


	//   ....[0]....
.L_42:
        /*00cc*/ 	.word	0x00000070


	//   ....[1]....
        /*00d0*/ 	.word	0x00001720


	//   ....[2]....
        /*00d4*/ 	.word	0x00001740


	//----- nvinfo : EIATTR_CRS_STACK_SIZE
	.align		4
.L_43:
        /*00d8*/ 	.byte	0x04, 0x1e
        /*00da*/ 	.short	(.L_45 - .L_44)
.L_44:
        /*00dc*/ 	.word	0x00000000


	//----- nvinfo : EIATTR_CBANK_PARAM_SIZE
	.align		4
.L_45:
        /*00e0*/ 	.byte	0x03, 0x19
        /*00e2*/ 	.short	0x0044


	//----- nvinfo : EIATTR_PARAM_CBANK
	.align		4
        /*00e4*/ 	.byte	0x04, 0x0a
        /*00e6*/ 	.short	(.L_47 - .L_46)
	.align		4
.L_46:
        /*00e8*/ 	.word	index@(.nv.constant0._Z10RMSDselectPiS_PfS_fiiiiS0_i)
        /*00ec*/ 	.short	0x0380
        /*00ee*/ 	.short	0x0044


	//----- nvinfo : EIATTR_SW_WAR
	.align		4
.L_47:
        /*00f0*/ 	.byte	0x04, 0x36
        /*00f2*/ 	.short	(.L_49 - .L_48)
.L_48:
        /*00f4*/ 	.word	0x00000008
.L_49:


//--------------------- .nv.info._Z6filterPiS_fiiiifPci --------------------------
	.section	.nv.info._Z6filterPiS_fiiiifPci,"",@"SHT_CUDA_INFO"
	.sectionflags	@""
	.align	4


	//----- nvinfo : EIATTR_CUDA_API_VERSION
	.align		4
        /*0000*/ 	.byte	0x04, 0x37
        /*0002*/ 	.short	(.L_51 - .L_50)
.L_50:
        /*0004*/ 	.word	0x00000082


	//----- nvinfo : EIATTR_KPARAM_INFO
	.align		4
.L_51:
        /*0008*/ 	.byte	0x04, 0x17
        /*000a*/ 	.short	(.L_53 - .L_52)
.L_52:
        /*000c*/ 	.word	0x00000000
        /*0010*/ 	.short	0x0009
        /*0012*/ 	.short	0x0030
        /*0014*/ 	.byte	0x00, 0xf0, 0x11, 0x00


	//----- nvinfo : EIATTR_KPARAM_INFO
	.align		4
.L_53:
        /*0018*/ 	.byte	0x04, 0x17
        /*001a*/ 	.short	(.L_55 - .L_54)
.L_54:
        /*001c*/ 	.word	0x00000000
        /*0020*/ 	.short	0x0008
        /*0022*/ 	.short	0x0028
        /*0024*/ 	.byte	0x00, 0xf5, 0x21, 0x00


	//----- nvinfo : EIATTR_KPARAM_INFO
	.align		4
.L_55:
        /*0028*/ 	.byte	0x04, 0x17
        /*002a*/ 	.short	(.L_57 - .L_56)
.L_56:
        /*002c*/ 	.word	0x00000000
        /*0030*/ 	.short	0x0007
        /*0032*/ 	.short	0x0024
        /*0034*/ 	.byte	0x00, 0xf0, 0x11, 0x00


	//----- nvinfo : EIATTR_KPARAM_INFO
	.align		4
.L_57:
        /*0038*/ 	.byte	0x04, 0x17
        /*003a*/ 	.short	(.L_59 - .L_58)
.L_58:
        /*003c*/ 	.word	0x00000000
        /*0040*/ 	.short	0x0006
        /*0042*/ 	.short	0x0020
        /*0044*/ 	.byte	0x00, 0xf0, 0x11, 0x00


	//----- nvinfo : EIATTR_KPARAM_INFO
	.align		4
.L_59:
        /*0048*/ 	.byte	0x04, 0x17
        /*004a*/ 	.short	(.L_61 - .L_60)
.L_60:
        /*004c*/ 	.word	0x00000000
        /*0050*/ 	.short	0x0005
        /*0052*/ 	.short	0x001c
        /*0054*/ 	.byte	0x00, 0xf0, 0x11, 0x00


	//----- nvinfo : EIATTR_KPARAM_INFO
	.align		4
.L_61:
        /*0058*/ 	.byte	0x04, 0x17
        /*005a*/ 	.short	(.L_63 - .L_62)
.L_62:
        /*005c*/ 	.word	0x00000000
        /*0060*/ 	.short	0x0004
        /*0062*/ 	.short	0x0018
        /*0064*/ 	.byte	0x00, 0xf0, 0x11, 0x00


	//----- nvinfo : EIATTR_KPARAM_INFO
	.align		4
.L_63:
        /*0068*/ 	.byte	0x04, 0x17
        /*006a*/ 	.short	(.L_65 - .L_64)
.L_64:
        /*006c*/ 	.word	0x00000000
        /*0070*/ 	.short	0x0003
        /*0072*/ 	.short	0x0014
        /*0074*/ 	.byte	0x00, 0xf0, 0x11, 0x00


	//----- nvinfo : EIATTR_KPARAM_INFO
	.align		4
.L_65:
        /*0078*/ 	.byte	0x04, 0x17
        /*007a*/ 	.short	(.L_67 - .L_66)
.L_66:
        /*007c*/ 	.word	0x00000000
        /*0080*/ 	.short	0x0002
        /*0082*/ 	.short	0x0010
        /*0084*/ 	.byte	0x00, 0xf0, 0x11, 0x00


	//----- nvinfo : EIATTR_KPARAM_INFO
	.align		4
.L_67:
        /*0088*/ 	.byte	0x04, 0x17
        /*008a*/ 	.short	(.L_69 - .L_68)
.L_68:
        /*008c*/ 	.word	0x00000000
        /*0090*/ 	.short	0x0001
        /*0092*/ 	.short	0x0008
        /*0094*/ 	.byte	0x00, 0xf5, 0x21, 0x00


	//----- nvinfo : EIATTR_KPARAM_INFO
	.align		4
.L_69:
        /*0098*/ 	.byte	0x04, 0x17
        /*009a*/ 	.short	(.L_71 - .L_70)
.L_70:
        /*009c*/ 	.word	0x00000000
        /*00a0*/ 	.short	0x0000
        /*00a2*/ 	.short	0x0000
        /*00a4*/ 	.byte	0x00, 0xf5, 0x21, 0x00


	//----- nvinfo : EIATTR_SPARSE_MMA_MASK
	.align		4
.L_71:
        /*00a8*/ 	.byte	0x03, 0x50
        /*00aa*/ 	.short	0x0000


	//----- nvinfo : EIATTR_MAXREG_COUNT
	.align		4
        /*00ac*/ 	.byte	0x03, 0x1b
        /*00ae*/ 	.short	0x00ff


	//----- nvinfo : EIATTR_MERCURY_ISA_VERSION
	.align		4
        /*00b0*/ 	.byte	0x03, 0x5f
        /*00b2*/ 	.short	0x0101


	//----- nvinfo : EIATTR_VRC_CTA_INIT_COUNT
	.align		4
        /*00b4*/ 	.byte	0x02, 0x4a
	.zero		1
	.zero		1


	//----- nvinfo : EIATTR_EXIT_INSTR_OFFSETS
	.align		4
        /*00b8*/ 	.byte	0x04, 0x1c
        /*00ba*/ 	.short	(.L_73 - .L_72)


	//   ....[0]....
.L_72:
        /*00bc*/ 	.word	0x00000120


	//   ....[1]....
        /*00c0*/ 	.word	0x00001120


	//   ....[2]....
        /*00c4*/ 	.word	0x000011d0


	//----- nvinfo : EIATTR_CRS_STACK_SIZE
	.align		4
.L_73:
        /*00c8*/ 	.byte	0x04, 0x1e
        /*00ca*/ 	.short	(.L_75 - .L_74)
.L_74:
        /*00cc*/ 	.word	0x00000000


	//----- nvinfo : EIATTR_CBANK_PARAM_SIZE
	.align		4
.L_75:
        /*00d0*/ 	.byte	0x03, 0x19
        /*00d2*/ 	.short	0x0034


	//----- nvinfo : EIATTR_PARAM_CBANK
	.align		4
        /*00d4*/ 	.byte	0x04, 0x0a
        /*00d6*/ 	.short	(.L_77 - .L_76)
	.align		4
.L_76:
        /*00d8*/ 	.word	index@(.nv.constant0._Z6filterPiS_fiiiifPci)
        /*00dc*/ 	.short	0x0380
        /*00de*/ 	.short	0x0034


	//----- nvinfo : EIATTR_SW_WAR
	.align		4
.L_77:
        /*00e0*/ 	.byte	0x04, 0x36
        /*00e2*/ 	.short	(.L_79 - .L_78)
.L_78:
        /*00e4*/ 	.word	0x00000008
.L_79:


//--------------------- .nv.callgraph             --------------------------
	.section	.nv.callgraph,"",@"SHT_CUDA_CALLGRAPH"
	.align	4
	.sectionentsize	8
	.align		4
        /*0000*/ 	.word	0x00000000
	.align		4
        /*0004*/ 	.word	0xffffffff
	.align		4
        /*0008*/ 	.word	0x00000000
	.align		4
        /*000c*/ 	.word	0xfffffffe
	.align		4
        /*0010*/ 	.word	0x00000000
	.align		4
        /*0014*/ 	.word	0xfffffffd
	.align		4
        /*0018*/ 	.word	0x00000000
	.align		4
        /*001c*/ 	.word	0xfffffffc


//--------------------- .text._Z10RMSDselectPiS_PfS_fiiiiS0_i --------------------------
	.section	.text._Z10RMSDselectPiS_PfS_fiiiiS0_i,"ax",@progbits
	.align	128
        .global         _Z10RMSDselectPiS_PfS_fiiiiS0_i
        .type           _Z10RMSDselectPiS_PfS_fiiiiS0_i,@function
        .size           _Z10RMSDselectPiS_PfS_fiiiiS0_i,(.L_x_74 - _Z10RMSDselectPiS_PfS_fiiiiS0_i)
        .other          _Z10RMSDselectPiS_PfS_fiiiiS0_i,@"STO_CUDA_ENTRY STV_DEFAULT"
_Z10RMSDselectPiS_PfS_fiiiiS0_i:
.text._Z10RMSDselectPiS_PfS_fiiiiS0_i:
[----:B------:R-:W-:Y:S01]  /*0000*/  LDC R1, c[0x0][0x37c] ;  /* 0x0000df00ff017b82 */ /* 0x000fe20000000800 */
[----:B------:R-:W0:Y:S07]  /*0010*/  S2R R0, SR_TID.X ;  /* 0x0000000000007919 */ /* 0x000e2e0000002100 */
[----:B------:R-:W0:Y:S01]  /*0020*/  S2UR UR4, SR_CTAID.X ;  /* 0x00000000000479c3 */ /* 0x000e220000002500 */
[----:B------:R-:W1:Y:S07]  /*0030*/  LDCU UR5, c[0x0][0x3c0] ;  /* 0x00007800ff0577ac */ /* 0x000e6e0008000800 */
[----:B------:R-:W0:Y:S02]  /*0040*/  LDC R7, c[0x0][0x360] ;  /* 0x0000d800ff077b82 */ /* 0x000e240000000800 */
[----:B0-----:R-:W-:-:S05]  /*0050*/  IMAD R7, R7, UR4, R0 ;  /* 0x0000000407077c24 */ /* 0x001fca000f8e0200 */
[----:B-1----:R-:W-:-:S13]  /*0060*/  ISETP.GE.AND P0, PT, R7, UR5, PT ;  /* 0x0000000507007c0c */ /* 0x002fda000bf06270 */
[----:B------:R-:W-:Y:S05]  /*0070*/  @P0 EXIT ;  /* 0x000000000000094d */ /* 0x000fea0003800000 */
[----:B------:R-:W0:Y:S01]  /*0080*/  LDC.64 R2, c[0x0][0x398] ;  /* 0x0000e600ff027b82 */ /* 0x000e220000000a00 */
[----:B------:R-:W-:Y:S01]  /*0090*/  IMAD R5, R7, 0x3, RZ ;  /* 0x0000000307057824 */ /* 0x000fe200078e02ff */
[----:B------:R-:W1:Y:S01]  /*00a0*/  LDCU.64 UR10, c[0x0][0x358] ;  /* 0x00006b00ff0a77ac */ /* 0x000e620008000a00 */
[----:B------:R-:W2:Y:S02]  /*00b0*/  LDCU UR5, c[0x0][0x3ac] ;  /* 0x00007580ff0577ac */ /* 0x000ea40008000800 */
[----:B0-----:R-:W-:-:S03]  /*00c0*/  IMAD.WIDE R2, R5, 0x4, R2 ;  /* 0x0000000405027825 */ /* 0x001fc600078e0202 */
[----:B------:R-:W0:Y:S02]  /*00d0*/  LDC.64 R4, c[0x0][0x3b8] ;  /* 0x0000ee00ff047b82 */ /* 0x000e240000000a00 */
[----:B-1----:R1:W5:Y:S04]  /*00e0*/  LDG.E R21, desc[UR10][R2.64] ;  /* 0x0000000a02157981 */ /* 0x002368000c1e1900 */
[----:B------:R1:W5:Y:S04]  /*00f0*/  LDG.E R22, desc[UR10][R2.64+0x4] ;  /* 0x0000040a02167981 */ /* 0x000368000c1e1900 */
[----:B------:R1:W5:Y:S01]  /*0100*/  LDG.E R9, desc[UR10][R2.64+0x8] ;  /* 0x0000080a02097981 */ /* 0x000362000c1e1900 */
[----:B--2---:R-:W-:Y:S01]  /*0110*/  UISETP.GE.AND UP0, UPT, UR5, 0x1, UPT ;  /* 0x000000010500788c */ /* 0x004fe2000bf06270 */
[----:B------:R-:W-:-:S02]  /*0120*/  IMAD.MOV.U32 R15, RZ, RZ, RZ ;  /* 0x000000ffff0f7224 */ /* 0x000fc400078e00ff */
[----:B0-----:R-:W-:-:S04]  /*0130*/  IMAD.WIDE R4, R7, 0x4, R4 ;  /* 0x0000000407047825 */ /* 0x001fc800078e0204 */
[----:B------:R-:W-:-:S05]  /*0140*/  IMAD.MOV.U32 R7, RZ, RZ, -0x40800000 ;  /* 0xbf800000ff077424 */ /* 0x000fca00078e00ff */
[----:B------:R1:W-:Y:S01]  /*0150*/  STG.E desc[UR10][R4.64], R7 ;  /* 0x0000000704007986 */ /* 0x0003e2000c10190a */
[----:B------:R-:W-:Y:S05]  /*0160*/  BRA.U !UP0, `(.L_x_0) ;  /* 0x0000001108e87547 */ /* 0x000fea000b800000 */
[----:B------:R-:W0:Y:S01]  /*0170*/  LDCU UR4, c[0x0][0x3b0] ;  /* 0x00007600ff0477ac */ /* 0x000e220008000800 */
[----:B-1----:R-:W1:Y:S01]  /*0180*/  LDC.64 R2, c[0x0][0x390] ;  /* 0x0000e400ff027b82 */ /* 0x002e620000000a00 */
[----:B0-----:R-:W-:Y:S01]  /*0190*/  UISETP.GE.AND UP0, UPT, UR4, 0x1, UPT ;  /* 0x000000010400788c */ /* 0x001fe2000bf06270 */
[----:B-1---5:R-:W-:-:S08]  /*01a0*/  IMAD.WIDE R2, R9, 0x4, R2 ;  /* 0x0000000409027825 */ /* 0x022fd000078e0202 */
[----:B------:R-:W-:Y:S05]  /*01b0*/  BRA.U !UP0, `(.L_x_0) ;  /* 0x0000001108d47547 */ /* 0x000fea000b800000 */
[----:B------:R0:W5:Y:S04]  /*01c0*/  LDG.E R25, desc[UR10][R2.64] ;  /* 0x0000000a02197981 */ /* 0x000168000c1e1900 */
[----:B------:R0:W5:Y:S01]  /*01d0*/  LDG.E R23, desc[UR10][R2.64+0xc] ;  /* 0x00000c0a02177981 */ /* 0x000162000c1e1900 */
[----:B------:R-:W-:Y:S01]  /*01e0*/  I2FP.F32.S32 R22, R22 ;  /* 0x0000001600167245 */ /* 0x000fe20000201400 */
[----:B------:R-:W-:Y:S01]  /*01f0*/  IMAD.MOV.U32 R15, RZ, RZ, RZ ;  /* 0x000000ffff0f7224 */ /* 0x000fe200078e00ff */
[----:B------:R-:W-:Y:S01]  /*0200*/  I2FP.F32.S32 R21, R21 ;  /* 0x0000001500157245 */ /* 0x000fe20000201400 */
[----:B------:R-:W-:-:S03]  /*0210*/  UIADD3 UR7, UPT, UPT, -UR4, URZ, URZ ;  /* 0x000000ff04077290 */ /* 0x000fc6000fffe1ff */
[----:B------:R-:W-:-:S09]  /*0220*/  UMOV UR4, URZ ;  /* 0x000000ff00047c82 */ /* 0x000fd20008000000 */
.L_x_29:
[----:B------:R-:W1:Y:S01]  /*0230*/  LDCU UR6, c[0x0][0x3ac] ;  /* 0x00007580ff0677ac */ /* 0x000e620008000800 */
[----:B------:R-:W-:Y:S01]  /*0240*/  I2FP.F32.U32 R20, UR4 ;  /* 0x0000000400147c45 */ /* 0x000fe20008201000 */
[----:B------:R-:W2:Y:S04]  /*0250*/  LDCU UR8, c[0x0][0x3b0] ;  /* 0x00007600ff0877ac */ /* 0x000ea80008000800 */
[----:B-----5:R-:W-:Y:S01]  /*0260*/  FFMA R18, R25, R20, R21 ;  /* 0x0000001419127223 */ /* 0x020fe20000000015 */
[----:B------:R-:W-:Y:S01]  /*0270*/  ULOP3.LUT UR5, URZ, UR4, URZ, 0x33, !UPT ;  /* 0x00000004ff057292 */ /* 0x000fe2000f8e33ff */
[----:B------:R-:W3:Y:S01]  /*0280*/  LDCU UR9, c[0x0][0x3a8] ;  /* 0x00007500ff0977ac */ /* 0x000ee20008000800 */
[----:B------:R-:W4:Y:S02]  /*0290*/  LDCU UR12, c[0x0][0x3a4] ;  /* 0x00007480ff0c77ac */ /* 0x000f240008000800 */
[----:B-1----:R-:W-:-:S03]  /*02a0*/  UIADD3 UR5, UPT, UPT, UR5, UR6, URZ ;  /* 0x0000000605057290 */ /* 0x002fc6000fffe0ff */
[----:B------:R-:W-:Y:S01]  /*02b0*/  UMOV UR6, UR7 ;  /* 0x0000000700067c82 */ /* 0x000fe20008000000 */
[----:B--2---:R-:W-:-:S04]  /*02c0*/  UIMAD UR5, UR5, UR8, URZ ;  /* 0x00000008050572a4 */ /* 0x004fc8000f8e02ff */
[----:B------:R-:W-:-:S06]  /*02d0*/  UIMAD UR5, UR5, 0x3, URZ ;  /* 0x00000003050578a4 */ /* 0x000fcc000f8e02ff */
[----:B------:R-:W-:Y:S01]  /*02e0*/  IMAD.U32 R19, RZ, RZ, UR5 ;  /* 0x00000005ff137e24 */ /* 0x000fe2000f8e00ff */
[----:B0--34-:R-:W-:-:S06]  /*02f0*/  UMOV UR5, URZ ;  /* 0x000000ff00057c82 */ /* 0x019fcc0008000000 */
.L_x_28:
[----:B------:R-:W-:Y:S01]  /*0300*/  I2FP.F32.U32 R0, UR5 ;  /* 0x0000000500007c45 */ /* 0x000fe20008201000 */
[----:B------:R-:W1:Y:S01]  /*0310*/  LDC.64 R10, c[0x0][0x380] ;  /* 0x0000e000ff0a7b82 */ /* 0x000e620000000a00 */
[----:B------:R-:W-:Y:S03]  /*0320*/  BSSY.RECONVERGENT B0, `(.L_x_1) ;  /* 0x0000085000007945 */ /* 0x000fe60003800200 */
[-C--:B0-----:R-:W-:Y:S01]  /*0330*/  FFMA R2, R23, R0.reuse, R18 ;  /* 0x0000000017027223 */ /* 0x081fe20000000012 */
[----:B------:R-:W-:-:S03]  /*0340*/  FFMA R0, R25, R0, R22 ;  /* 0x0000000019007223 */ /* 0x000fc60000000016 */
[----:B------:R-:W0:Y:S01]  /*0350*/  F2I.CEIL.NTZ R29, R2 ;  /* 0x00000002001d7305 */ /* 0x000e22000020b100 */
[----:B------:R-:W-:-:S07]  /*0360*/  FFMA R0, -R23, R20, R0 ;  /* 0x0000001417007223 */ /* 0x000fce0000000100 */
[----:B------:R-:W2:Y:S01]  /*0370*/  F2I.FLOOR.NTZ R12, R2 ;  /* 0x00000002000c7305 */ /* 0x000ea20000207100 */
[----:B0-----:R-:W-:-:S07]  /*0380*/  I2FP.F32.S32 R17, R29 ;  /* 0x0000001d00117245 */ /* 0x001fce0000201400 */
[----:B------:R-:W0:Y:S01]  /*0390*/  F2I.FLOOR.NTZ R13, R0 ;  /* 0x00000000000d7305 */ /* 0x000e220000207100 */
[----:B------:R-:W-:Y:S01]  /*03a0*/  ISETP.GT.AND P2, PT, R29, -0x1, PT ;  /* 0xffffffff1d00780c */ /* 0x000fe20003f44270 */
[----:B------:R-:W-:-:S03]  /*03b0*/  FADD R17, -R2, R17 ;  /* 0x0000001102117221 */ /* 0x000fc60000000100 */
[----:B------:R-:W-:Y:S02]  /*03c0*/  ISETP.LT.AND P2, PT, R29, UR12, P2 ;  /* 0x0000000c1d007c0c */ /* 0x000fe40009741270 */
[-C--:B--2---:R-:W-:Y:S01]  /*03d0*/  I2FP.F32.S32 R3, R12.reuse ;  /* 0x0000000c00037245 */ /* 0x084fe20000201400 */
[----:B------:R-:W2:Y:S01]  /*03e0*/  F2I.CEIL.NTZ R32, R0 ;  /* 0x0000000000207305 */ /* 0x000ea2000020b100 */
[C---:B------:R-:W-:Y:S02]  /*03f0*/  ISETP.GE.AND P4, PT, R12.reuse, UR12, PT ;  /* 0x0000000c0c007c0c */ /* 0x040fe4000bf86270 */
[----:B------:R-:W-:Y:S01]  /*0400*/  ISETP.GT.AND P0, PT, R12, -0x1, PT ;  /* 0xffffffff0c00780c */ /* 0x000fe20003f04270 */
[----:B------:R-:W-:Y:S01]  /*0410*/  FADD R16, R2, -R3 ;  /* 0x8000000302107221 */ /* 0x000fe20000000000 */
[----:B------:R-:W-:Y:S02]  /*0420*/  LOP3.LUT R3, RZ, R12, RZ, 0x33, !PT ;  /* 0x0000000cff037212 */ /* 0x000fe400078e33ff */
[----:B------:R-:W-:-:S02]  /*0430*/  LOP3.LUT R2, RZ, R29, RZ, 0x33, !PT ;  /* 0x0000001dff027212 */ /* 0x000fc400078e33ff */
[----:B0-----:R-:W-:Y:S01]  /*0440*/  ISETP.LT.AND P4, PT, R13, UR9, !P4 ;  /* 0x000000090d007c0c */ /* 0x001fe2000e781270 */
[----:B------:R-:W-:Y:S01]  /*0450*/  VIADD R3, R3, UR12 ;  /* 0x0000000c03037c36 */ /* 0x000fe20008000000 */
[----:B------:R-:W-:Y:S01]  /*0460*/  LOP3.LUT R6, R13, R12, RZ, 0xfc, !PT ;  /* 0x0000000c0d067212 */ /* 0x000fe200078efcff */
[----:B------:R-:W-:Y:S01]  /*0470*/  VIADD R7, R2, UR12 ;  /* 0x0000000c02077c36 */ /* 0x000fe20008000000 */
[----:B------:R-:W-:Y:S01]  /*0480*/  ISETP.LT.AND P3, PT, R12, UR12, P0 ;  /* 0x0000000c0c007c0c */ /* 0x000fe20008761270 */
[C-C-:B------:R-:W-:Y:S01]  /*0490*/  IMAD R2, R3.reuse, UR9, R13.reuse ;  /* 0x0000000903027c24 */ /* 0x140fe2000f8e020d */
[----:B------:R-:W-:Y:S01]  /*04a0*/  ISETP.GT.AND P4, PT, R6, -0x1, P4 ;  /* 0xffffffff0600780c */ /* 0x000fe20002784270 */
[--C-:B--2---:R-:W-:Y:S01]  /*04b0*/  IMAD R6, R3, UR9, R32.reuse ;  /* 0x0000000903067c24 */ /* 0x104fe2000f8e0220 */
[----:B------:R-:W-:Y:S01]  /*04c0*/  ISETP.EQ.AND P1, PT, R12, R29, P0 ;  /* 0x0000001d0c00720c */ /* 0x000fe20000722270 */
[----:B------:R-:W-:Y:S01]  /*04d0*/  IMAD R8, R7, UR9, R13 ;  /* 0x0000000907087c24 */ /* 0x000fe2000f8e020d */
[-C--:B------:R-:W-:Y:S01]  /*04e0*/  ISETP.NE.AND P0, PT, R13, R32.reuse, PT ;  /* 0x000000200d00720c */ /* 0x080fe20003f05270 */
[----:B------:R-:W-:Y:S01]  /*04f0*/  IMAD R24, R7, UR9, R32 ;  /* 0x0000000907187c24 */ /* 0x000fe2000f8e0220 */
[----:B------:R-:W-:Y:S01]  /*0500*/  I2FP.F32.S32 R9, R32 ;  /* 0x0000002000097245 */ /* 0x000fe20000201400 */
[----:B------:R-:W-:Y:S01]  /*0510*/  IMAD R3, R2, 0x3, RZ ;  /* 0x0000000302037824 */ /* 0x000fe200078e02ff */
[----:B------:R-:W-:Y:S01]  /*0520*/  I2FP.F32.S32 R27, R13 ;  /* 0x0000000d001b7245 */ /* 0x000fe20000201400 */
[----:B------:R-:W-:Y:S01]  /*0530*/  IMAD R7, R6, 0x3, RZ ;  /* 0x0000000306077824 */ /* 0x000fe200078e02ff */
[----:B------:R-:W-:Y:S01]  /*0540*/  P2R R34, PR, RZ, 0x10 ;  /* 0x00000010ff227803 */ /* 0x000fe20000000000 */
[----:B------:R-:W-:Y:S01]  /*0550*/  FADD R14, -R0, R9 ;  /* 0x00000009000e7221 */ /* 0x000fe20000000100 */
[----:B------:R-:W-:Y:S01]  /*0560*/  ISETP.NE.AND P4, PT, R12, R29, P0 ;  /* 0x0000001d0c00720c */ /* 0x000fe20000785270 */
[----:B------:R-:W-:Y:S01]  /*0570*/  FADD R0, R0, -R27 ;  /* 0x8000001b00007221 */ /* 0x000fe20000000000 */
[----:B------:R-:W-:Y:S01]  /*0580*/  ISETP.GT.AND P5, PT, R13, -0x1, PT ;  /* 0xffffffff0d00780c */ /* 0x000fe20003fa4270 */
[----:B------:R-:W-:Y:S01]  /*0590*/  IMAD R9, R8, 0x3, RZ ;  /* 0x0000000308097824 */ /* 0x000fe200078e02ff */
[----:B------:R-:W-:Y:S01]  /*05a0*/  P2R R26, PR, RZ, 0x2 ;  /* 0x00000002ff1a7803 */ /* 0x000fe20000000000 */
[----:B------:R-:W-:Y:S01]  /*05b0*/  IMAD R27, R24, 0x3, RZ ;  /* 0x00000003181b7824 */ /* 0x000fe200078e02ff */
[----:B------:R-:W-:Y:S01]  /*05c0*/  P2R R28, PR, RZ, 0x10 ;  /* 0x00000010ff1c7803 */ /* 0x000fe20000000000 */
[----:B-1----:R-:W-:Y:S01]  /*05d0*/  IMAD.WIDE R2, R3, 0x4, R10 ;  /* 0x0000000403027825 */ /* 0x002fe200078e020a */
[----:B------:R-:W-:-:S02]  /*05e0*/  ISETP.LT.AND P1, PT, R13, UR9, P5 ;  /* 0x000000090d007c0c */ /* 0x000fc4000af21270 */
[CC--:B------:R-:W-:Y:S01]  /*05f0*/  ISETP.EQ.AND P4, PT, R12.reuse, R29.reuse, PT ;  /* 0x0000001d0c00720c */ /* 0x0c0fe20003f82270 */
[--C-:B------:R-:W-:Y:S01]  /*0600*/  IMAD.WIDE R6, R7, 0x4, R10.reuse ;  /* 0x0000000407067825 */ /* 0x100fe200078e020a */
[----:B------:R-:W-:Y:S02]  /*0610*/  ISETP.EQ.AND P5, PT, R13, R32, P5 ;  /* 0x000000200d00720c */ /* 0x000fe40002fa2270 */
[C---:B------:R-:W-:Y:S01]  /*0620*/  ISETP.EQ.AND P6, PT, R12.reuse, R29, PT ;  /* 0x0000001d0c00720c */ /* 0x040fe20003fc2270 */
[--C-:B------:R-:W-:Y:S01]  /*0630*/  IMAD.WIDE R8, R9, 0x4, R10.reuse ;  /* 0x0000000409087825 */ /* 0x100fe200078e020a */
[----:B------:R-:W-:Y:S02]  /*0640*/  P2R R35, PR, RZ, 0x10 ;  /* 0x00000010ff237803 */ /* 0x000fe40000000000 */
[----:B------:R-:W-:Y:S01]  /*0650*/  ISETP.LT.AND P4, PT, R12, UR12, PT ;  /* 0x0000000c0c007c0c */ /* 0x000fe2000bf81270 */
[----:B------:R-:W-:Y:S01]  /*0660*/  IMAD.WIDE R10, R27, 0x4, R10 ;  /* 0x000000041b0a7825 */ /* 0x000fe200078e020a */
[----:B------:R-:W-:-:S02]  /*0670*/  P2R R27, PR, RZ, 0x20 ;  /* 0x00000020ff1b7803 */ /* 0x000fc40000000000 */
[C---:B------:R-:W-:Y:S01]  /*0680*/  ISETP.EQ.AND P5, PT, R12.reuse, R29, PT ;  /* 0x0000001d0c00720c */ /* 0x040fe20003fa2270 */
[----:B------:R-:W-:Y:S01]  /*0690*/  IMAD.MOV.U32 R24, RZ, RZ, 0x437f0000 ;  /* 0x437f0000ff187424 */ /* 0x000fe200078e00ff */
[----:B------:R-:W-:Y:S02]  /*06a0*/  P2R R29, PR, RZ, 0x40 ;  /* 0x00000040ff1d7803 */ /* 0x000fe40000000000 */
[----:B------:R-:W-:Y:S02]  /*06b0*/  ISETP.LT.AND P6, PT, R12, UR12, PT ;  /* 0x0000000c0c007c0c */ /* 0x000fe4000bfc1270 */
[----:B------:R-:W-:Y:S02]  /*06c0*/  ISETP.GT.AND P0, PT, R32, -0x1, PT ;  /* 0xffffffff2000780c */ /* 0x000fe40003f04270 */
[----:B------:R-:W-:Y:S02]  /*06d0*/  P2R R30, PR, RZ, 0x10 ;  /* 0x00000010ff1e7803 */ /* 0x000fe40000000000 */
[----:B------:R-:W-:-:S02]  /*06e0*/  ISETP.LT.AND P4, PT, R12, UR12, PT ;  /* 0x0000000c0c007c0c */ /* 0x000fc4000bf81270 */
[----:B------:R-:W-:Y:S02]  /*06f0*/  P2R R31, PR, RZ, 0x40 ;  /* 0x00000040ff1f7803 */ /* 0x000fe40000000000 */
[----:B------:R-:W-:Y:S02]  /*0700*/  ISETP.LT.AND P0, PT, R32, UR9, P0 ;  /* 0x0000000920007c0c */ /* 0x000fe40008701270 */
[C---:B------:R-:W-:Y:S02]  /*0710*/  ISETP.NE.AND P6, PT, R13.reuse, R32, PT ;  /* 0x000000200d00720c */ /* 0x040fe40003fc5270 */
[----:B------:R-:W-:Y:S02]  /*0720*/  P2R R32, PR, RZ, 0x10 ;  /* 0x00000010ff207803 */ /* 0x000fe40000000000 */
[----:B------:R-:W-:-:S04]  /*0730*/  ISETP.LT.AND P4, PT, R13, UR9, PT ;  /* 0x000000090d007c0c */ /* 0x000fc8000bf81270 */
[----:B------:R-:W-:Y:S02]  /*0740*/  P2R R32, PR, RZ, 0x10 ;  /* 0x00000010ff207803 */ /* 0x000fe40000000000 */
[----:B------:R-:W-:-:S04]  /*0750*/  ISETP.LT.AND P4, PT, R13, UR9, PT ;  /* 0x000000090d007c0c */ /* 0x000fc8000bf81270 */
[----:B------:R-:W-:Y:S02]  /*0760*/  P2R R33, PR, RZ, 0x10 ;  /* 0x00000010ff217803 */ /* 0x000fe40000000000 */
[----:B------:R-:W-:-:S04]  /*0770*/  ISETP.LT.AND P4, PT, R13, UR9, PT ;  /* 0x000000090d007c0c */ /* 0x000fc8000bf81270 */
[----:B------:R-:W-:Y:S02]  /*0780*/  P2R R36, PR, RZ, 0x10 ;  /* 0x00000010ff247803 */ /* 0x000fe40000000000 */
[----:B------:R-:W-:Y:S02]  /*0790*/  ISETP.NE.AND P4, PT, R34, RZ, PT ;  /* 0x000000ff2200720c */ /* 0x000fe40003f85270 */
[----:B------:R-:W-:Y:S01]  /*07a0*/  P2R R34, PR, RZ, 0x40 ;  /* 0x00000040ff227803 */ /* 0x000fe20000000000 */
[----:B------:R-:W-:Y:S10]  /*07b0*/  @!P6 BRA P5, `(.L_x_2) ;  /* 0x0000000000e0e947 */ /* 0x000ff40002800000 */
[----:B------:R-:W-:Y:S02]  /*07c0*/  ISETP.NE.AND P5, PT, R27, RZ, PT ;  /* 0x000000ff1b00720c */ /* 0x000fe40003fa5270 */
[----:B------:R-:W-:-:S13]  /*07d0*/  ISETP.LT.AND P6, PT, R13, UR9, PT ;  /* 0x000000090d007c0c */ /* 0x000fda000bfc1270 */
[----:B------:R-:W-:Y:S05]  /*07e0*/  @P5 BRA P6, `(.L_x_3) ;  /* 0x0000000000b05947 */ /* 0x000fea0003000000 */
[----:B------:R-:W-:Y:S02]  /*07f0*/  ISETP.NE.AND P6, PT, R26, RZ, PT ;  /* 0x000000ff1a00720c */ /* 0x000fe40003fc5270 */
[----:B------:R-:W-:-:S13]  /*0800*/  ISETP.LT.AND P5, PT, R12, UR12, PT ;  /* 0x0000000c0c007c0c */ /* 0x000fda000bfa1270 */
[----:B------:R-:W-:Y:S05]  /*0810*/  @P6 BRA P5, `(.L_x_4) ;  /* 0x0000000000806947 */ /* 0x000fea0002800000 */
[----:B------:R-:W-:-:S13]  /*0820*/  ISETP.NE.AND P5, PT, R28, RZ, PT ;  /* 0x000000ff1c00720c */ /* 0x000fda0003fa5270 */
[----:B------:R-:W-:Y:S05]  /*0830*/  @!P5 BRA `(.L_x_5) ;  /* 0x0000000000ccd947 */ /* 0x000fea0003800000 */
[----:B------:R-:W-:Y:S01]  /*0840*/  BSSY.RECONVERGENT B1, `(.L_x_6) ;  /* 0x0000008000017945 */ /* 0x000fe20003800200 */
[----:B------:R-:W-:Y:S02]  /*0850*/  HFMA2 R24, -RZ, RZ, 0, 1.5199184417724609375e-05 ;  /* 0x000000ffff187431 */ /* 0x000fe400000001ff */
[----:B------:R-:W-:Y:S01]  /*0860*/  IMAD.MOV.U32 R12, RZ, RZ, 0x437f0000 ;  /* 0x437f0000ff0c7424 */ /* 0x000fe200078e00ff */
[----:B------:R-:W-:Y:S06]  /*0870*/  @!P3 BRA `(.L_x_7) ;  /* 0x000000000010b947 */ /* 0x000fec0003800000 */
[----:B------:R-:W-:Y:S01]  /*0880*/  IMAD.MOV.U32 R24, RZ, RZ, 0xff ;  /* 0x000000ffff187424 */ /* 0x000fe200078e00ff */
[----:B------:R-:W2:Y:S05]  /*0890*/  @P0 LDG.E R13, desc[UR10][R6.64] ;  /* 0x0000000a060d0981 */ /* 0x000eaa000c1e1900 */
[----:B------:R0:W5:Y:S02]  /*08a0*/  @P1 LDG.E R24, desc[UR10][R2.64] ;  /* 0x0000000a02181981 */ /* 0x000164000c1e1900 */
[----:B0-2---:R-:W-:-:S07]  /*08b0*/  @P0 I2FP.F32.S32 R12, R13 ;  /* 0x0000000d000c0245 */ /* 0x005fce0000201400 */
.L_x_7:
[----:B------:R-:W-:Y:S05]  /*08c0*/  BSYNC.RECONVERGENT B1 ;  /* 0x0000000000017941 */ /* 0x000fea0003800200 */
.L_x_6:
[----:B------:R-:W-:Y:S01]  /*08d0*/  BSSY.RECONVERGENT B1, `(.L_x_8) ;  /* 0x0000008000017945 */ /* 0x000fe20003800200 */
[----:B------:R-:W-:Y:S02]  /*08e0*/  IMAD.MOV.U32 R13, RZ, RZ, 0x437f0000 ;  /* 0x437f0000ff0d7424 */ /* 0x000fe400078e00ff */
[----:B------:R-:W-:Y:S01]  /*08f0*/  IMAD.MOV.U32 R37, RZ, RZ, 0xff ;  /* 0x000000ffff257424 */ /* 0x000fe200078e00ff */
[----:B------:R-:W-:Y:S06]  /*0900*/  @!P2 BRA `(.L_x_9) ;  /* 0x000000000010a947 */ /* 0x000fec0003800000 */
[----:B------:R-:W-:Y:S01]  /*0910*/  IMAD.MOV.U32 R37, RZ, RZ, 0xff ;  /* 0x000000ffff257424 */ /* 0x000fe200078e00ff */
[----:B------:R-:W2:Y:S05]  /*0920*/  @P0 LDG.E R36, desc[UR10][R10.64] ;  /* 0x0000000a0a240981 */ /* 0x000eaa000c1e1900 */
[----:B------:R0:W5:Y:S02]  /*0930*/  @P1 LDG.E R37, desc[UR10][R8.64] ;  /* 0x0000000a08251981 */ /* 0x000164000c1e1900 */
[----:B0-2---:R-:W-:-:S07]  /*0940*/  @P0 I2FP.F32.S32 R13, R36 ;  /* 0x00000024000d0245 */ /* 0x005fce0000201400 */
.L_x_9:
[----:B------:R-:W-:Y:S05]  /*0950*/  BSYNC.RECONVERGENT B1 ;  /* 0x0000000000017941 */ /* 0x000fea0003800200 */
.L_x_8:
[----:B-----5:R-:W-:Y:S01]  /*0960*/  I2FP.F32.S32 R37, R37 ;  /* 0x0000002500257245 */ /* 0x020fe20000201400 */
[C---:B------:R-:W-:Y:S01]  /*0970*/  FMUL R13, R16.reuse, R13 ;  /* 0x0000000d100d7220 */ /* 0x040fe20000400000 */
[----:B------:R-:W-:Y:S01]  /*0980*/  I2FP.F32.S32 R24, R24 ;  /* 0x0000001800187245 */ /* 0x000fe20000201400 */
[C---:B------:R-:W-:Y:S02]  /*0990*/  FMUL R12, R17.reuse, R12 ;  /* 0x0000000c110c7220 */ /* 0x040fe40000400000 */
[----:B------:R-:W-:Y:S01]  /*09a0*/  FMUL R37, R16, R37 ;  /* 0x0000002510257220 */ /* 0x000fe20000400000 */
[----:B------:R-:W-:Y:S01]  /*09b0*/  FMUL R13, R0, R13 ;  /* 0x0000000d000d7220 */ /* 0x000fe20000400000 */
[----:B------:R-:W-:Y:S02]  /*09c0*/  FMUL R24, R17, R24 ;  /* 0x0000001811187220 */ /* 0x000fe40000400000 */
[----:B------:R-:W-:Y:S01]  /*09d0*/  FMUL R37, R14, R37 ;  /* 0x000000250e257220 */ /* 0x000fe20000400000 */
[----:B------:R-:W-:-:S03]  /*09e0*/  FFMA R13, R0, R12, R13 ;  /* 0x0000000c000d7223 */ /* 0x000fc6000000000d */
[----:B------:R-:W-:-:S04]  /*09f0*/  FFMA R24, R14, R24, R37 ;  /* 0x000000180e187223 */ /* 0x000fc80000000025 */
[----:B------:R-:W-:Y:S01]  /*0a00*/  FADD R24, R24, R13 ;  /* 0x0000000d18187221 */ /* 0x000fe20000000000 */
[----:B------:R-:W-:Y:S06]  /*0a10*/  BRA `(.L_x_5) ;  /* 0x0000000000547947 */ /* 0x000fec0003800000 */
.L_x_4:
[----:B------:R-:W2:Y:S04]  /*0a20*/  @P0 LDG.E R13, desc[UR10][R6.64] ;  /* 0x0000000a060d0981 */ /* 0x000ea8000c1e1900 */
[----:B------:R-:W3:Y:S01]  /*0a30*/  @P1 LDG.E R12, desc[UR10][R2.64] ;  /* 0x0000000a020c1981 */ /* 0x000ee2000c1e1900 */
[----:B------:R-:W-:Y:S01]  /*0a40*/  IMAD.MOV.U32 R37, RZ, RZ, 0x437f0000 ;  /* 0x437f0000ff257424 */ /* 0x000fe200078e00ff */
[----:B--2---:R-:W-:Y:S01]  /*0a50*/  @P0 I2FP.F32.S32 R37, R13 ;  /* 0x0000000d00250245 */ /* 0x004fe20000201400 */
[----:B------:R-:W-:Y:S01]  /*0a60*/  IMAD.MOV.U32 R13, RZ, RZ, 0x437f0000 ;  /* 0x437f0000ff0d7424 */ /* 0x000fe200078e00ff */
[----:B---3--:R-:W-:-:S03]  /*0a70*/  @P1 I2FP.F32.S32 R13, R12 ;  /* 0x0000000c000d1245 */ /* 0x008fc60000201400 */
[----:B------:R-:W-:-:S04]  /*0a80*/  FMUL R37, R0, R37 ;  /* 0x0000002500257220 */ /* 0x000fc80000400000 */
[----:B------:R-:W-:Y:S01]  /*0a90*/  FFMA R24, R14, R13, R37 ;  /* 0x0000000d0e187223 */ /* 0x000fe20000000025 */
[----:B------:R-:W-:Y:S06]  /*0aa0*/  BRA `(.L_x_5) ;  /* 0x0000000000307947 */ /* 0x000fec0003800000 */
.L_x_3:
[----:B------:R-:W2:Y:S04]  /*0ab0*/  @P2 LDG.E R24, desc[UR10][R8.64] ;  /* 0x0000000a08182981 */ /* 0x000ea8000c1e1900 */
[----:B------:R-:W3:Y:S01]  /*0ac0*/  @P3 LDG.E R12, desc[UR10][R2.64] ;  /* 0x0000000a020c3981 */ /* 0x000ee2000c1e1900 */
[----:B------:R-:W-:Y:S01]  /*0ad0*/  IMAD.MOV.U32 R13, RZ, RZ, 0x437f0000 ;  /* 0x437f0000ff0d7424 */ /* 0x000fe200078e00ff */
[----:B--2---:R-:W-:Y:S02]  /*0ae0*/  @P2 I2FP.F32.S32 R13, R24 ;  /* 0x00000018000d2245 */ /* 0x004fe40000201400 */
[----:B------:R-:W-:Y:S02]  /*0af0*/  MOV R24, 0x437f0000 ;  /* 0x437f000000187802 */ /* 0x000fe40000000f00 */
[----:B---3--:R-:W-:Y:S01]  /*0b00*/  @P3 I2FP.F32.S32 R24, R12 ;  /* 0x0000000c00183245 */ /* 0x008fe20000201400 */
[----:B------:R-:W-:-:S04]  /*0b10*/  FMUL R12, R16, R13 ;  /* 0x0000000d100c7220 */ /* 0x000fc80000400000 */
[----:B------:R-:W-:Y:S01]  /*0b20*/  FFMA R24, R17, R24, R12 ;  /* 0x0000001811187223 */ /* 0x000fe2000000000c */
[----:B------:R-:W-:Y:S06]  /*0b30*/  BRA `(.L_x_5) ;  /* 0x00000000000c7947 */ /* 0x000fec0003800000 */
.L_x_2:
[----:B------:R-:W-:Y:S05]  /*0b40*/  @!P4 BRA `(.L_x_5) ;  /* 0x000000000008c947 */ /* 0x000fea0003800000 */
[----:B------:R-:W2:Y:S02]  /*0b50*/  LDG.E R24, desc[UR10][R2.64] ;  /* 0x0000000a02187981 */ /* 0x000ea4000c1e1900 */
[----:B--2---:R-:W-:-:S07]  /*0b60*/  I2FP.F32.S32 R24, R24 ;  /* 0x0000001800187245 */ /* 0x004fce0000201400 */
.L_x_5:
[----:B------:R-:W-:Y:S05]  /*0b70*/  BSYNC.RECONVERGENT B0 ;  /* 0x0000000000007941 */ /* 0x000fea0003800200 */
.L_x_1:
[----:B------:R-:W0:Y:S01]  /*0b80*/  LDC.64 R12, c[0x0][0x388] ;  /* 0x0000e200ff0c7b82 */ /* 0x000e220000000a00 */
[----:B------:R-:W-:Y:S02]  /*0b90*/  ISETP.NE.AND P5, PT, R35, RZ, PT ;  /* 0x000000ff2300720c */ /* 0x000fe40003fa5270 */
[----:B------:R-:W-:Y:S01]  /*0ba0*/  ISETP.NE.AND P6, PT, R34, RZ, PT ;  /* 0x000000ff2200720c */ /* 0x000fe20003fc5270 */
[----:B0-----:R-:W-:-:S05]  /*0bb0*/  IMAD.WIDE R12, R19, 0x4, R12 ;  /* 0x00000004130c7825 */ /* 0x001fca00078e020c */
[----:B------:R-:W2:Y:S01]  /*0bc0*/  LDG.E R35, desc[UR10][R12.64] ;  /* 0x0000000a0c237981 */ /* 0x000ea2000c1e1900 */
[----:B------:R-:W-:Y:S01]  /*0bd0*/  BSSY.RECONVERGENT B0, `(.L_x_10) ;  /* 0x0000041000007945 */ /* 0x000fe20003800200 */
[----:B--2---:R-:W-:-:S05]  /*0be0*/  I2FP.F32.S32 R35, R35 ;  /* 0x0000002300237245 */ /* 0x004fca0000201400 */
[----:B------:R-:W-:-:S04]  /*0bf0*/  FADD R24, -R35, R24 ;  /* 0x0000001823187221 */ /* 0x000fc80000000100 */
[----:B------:R-:W-:Y:S01]  /*0c00*/  FFMA R15, R24, R24, R15 ;  /* 0x00000018180f7223 */ /* 0x000fe2000000000f */
[----:B------:R-:W-:Y:S01]  /*0c10*/  IMAD.MOV.U32 R24, RZ, RZ, 0x437f0000 ;  /* 0x437f0000ff187424 */ /* 0x000fe200078e00ff */
[----:B------:R-:W-:Y:S06]  /*0c20*/  @!P6 BRA P5, `(.L_x_11) ;  /* 0x0000000000e0e947 */ /* 0x000fec0002800000 */
[----:B------:R-:W-:Y:S02]  /*0c30*/  ISETP.NE.AND P6, PT, R27, RZ, PT ;  /* 0x000000ff1b00720c */ /* 0x000fe40003fc5270 */
[----:B------:R-:W-:-:S13]  /*0c40*/  ISETP.NE.AND P5, PT, R33, RZ, PT ;  /* 0x000000ff2100720c */ /* 0x000fda0003fa5270 */
[----:B------:R-:W-:Y:S05]  /*0c50*/  @P6 BRA P5, `(.L_x_12) ;  /* 0x0000000000b06947 */ /* 0x000fea0002800000 */
[----:B------:R-:W-:Y:S02]  /*0c60*/  ISETP.NE.AND P6, PT, R26, RZ, PT ;  /* 0x000000ff1a00720c */ /* 0x000fe40003fc5270 */
[----:B------:R-:W-:-:S13]  /*0c70*/  ISETP.NE.AND P5, PT, R31, RZ, PT ;  /* 0x000000ff1f00720c */ /* 0x000fda0003fa5270 */
[----:B------:R-:W-:Y:S05]  /*0c80*/  @P6 BRA P5, `(.L_x_13) ;  /* 0x0000000000806947 */ /* 0x000fea0002800000 */
[----:B------:R-:W-:-:S13]  /*0c90*/  ISETP.NE.AND P5, PT, R28, RZ, PT ;  /* 0x000000ff1c00720c */ /* 0x000fda0003fa5270 */
[----:B------:R-:W-:Y:S05]  /*0ca0*/  @!P5 BRA `(.L_x_14) ;  /* 0x0000000000ccd947 */ /* 0x000fea0003800000 */
        /* <DEDUP_REMOVED lines=8> */
.L_x_16:
[----:B------:R-:W-:Y:S05]  /*0d30*/  BSYNC.RECONVERGENT B1 ;  /* 0x0000000000017941 */ /* 0x000fea0003800200 */
.L_x_15:
[----:B------:R-:W-:Y:S01]  /*0d40*/  BSSY.RECONVERGENT B1, `(.L_x_17) ;  /* 0x0000008000017945 */ /* 0x000fe20003800200 */
[----:B------:R-:W-:Y:S02]  /*0d50*/  IMAD.MOV.U32 R31, RZ, RZ, 0x437f0000 ;  /* 0x437f0000ff1f7424 */ /* 0x000fe400078e00ff */
[----:B------:R-:W-:Y:S01]  /*0d60*/  IMAD.MOV.U32 R35, RZ, RZ, 0xff ;  /* 0x000000ffff237424 */ /* 0x000fe200078e00ff */
[----:B------:R-:W-:Y:S06]  /*0d70*/  @!P2 BRA `(.L_x_18) ;  /* 0x000000000010a947 */ /* 0x000fec0003800000 */
[----:B------:R-:W2:Y:S02]  /*0d80*/  @P0 LDG.E R35, desc[UR10][R10.64+0x4] ;  /* 0x0000040a0a230981 */ /* 0x000ea4000c1e1900 */
[----:B--2---:R-:W-:Y:S01]  /*0d90*/  @P0 I2FP.F32.S32 R31, R35 ;  /* 0x00000023001f0245 */ /* 0x004fe20000201400 */
[----:B------:R-:W-:-:S06]  /*0da0*/  IMAD.MOV.U32 R35, RZ, RZ, 0xff ;  /* 0x000000ffff237424 */ /* 0x000fcc00078e00ff */
[----:B------:R0:W5:Y:S02]  /*0db0*/  @P1 LDG.E R35, desc[UR10][R8.64+0x4] ;  /* 0x0000040a08231981 */ /* 0x000164000c1e1900 */
.L_x_18:
[----:B------:R-:W-:Y:S05]  /*0dc0*/  BSYNC.RECONVERGENT B1 ;  /* 0x0000000000017941 */ /* 0x000fea0003800200 */
.L_x_17:
[----:B-----5:R-:W-:Y:S02]  /*0dd0*/  I2FP.F32.S32 R35, R35 ;  /* 0x0000002300237245 */ /* 0x020fe40000201400 */
[----:B------:R-:W-:-:S03]  /*0de0*/  I2FP.F32.S32 R36, R33 ;  /* 0x0000002100247245 */ /* 0x000fc60000201400 */
[----:B------:R-:W-:Y:S02]  /*0df0*/  FMUL R35, R16, R35 ;  /* 0x0000002310237220 */ /* 0x000fe40000400000 */
[----:B------:R-:W-:Y:S02]  /*0e00*/  FMUL R33, R17, R36 ;  /* 0x0000002411217220 */ /* 0x000fe40000400000 */
[----:B------:R-:W-:-:S04]  /*0e10*/  FMUL R35, R14, R35 ;  /* 0x000000230e237220 */ /* 0x000fc80000400000 */
[----:B------:R-:W-:Y:S01]  /*0e20*/  FFMA R33, R14, R33, R35 ;  /* 0x000000210e217223 */ /* 0x000fe20000000023 */
[----:B------:R-:W-:Y:S01]  /*0e30*/  FMUL R35, R16, R31 ;  /* 0x0000001f10237220 */ /* 0x000fe20000400000 */
[----:B------:R-:W-:-:S03]  /*0e40*/  FMUL R31, R17, R24 ;  /* 0x00000018111f7220 */ /* 0x000fc60000400000 */
[----:B------:R-:W-:-:S04]  /*0e50*/  FMUL R35, R0, R35 ;  /* 0x0000002300237220 */ /* 0x000fc80000400000 */
[----:B------:R-:W-:-:S04]  /*0e60*/  FFMA R24, R0, R31, R35 ;  /* 0x0000001f00187223 */ /* 0x000fc80000000023 */
[----:B------:R-:W-:Y:S01]  /*0e70*/  FADD R24, R33, R24 ;  /* 0x0000001821187221 */ /* 0x000fe20000000000 */
[----:B------:R-:W-:Y:S06]  /*0e80*/  BRA `(.L_x_14) ;  /* 0x0000000000547947 */ /* 0x000fec0003800000 */
.L_x_13:
[----:B------:R-:W2:Y:S04]  /*0e90*/  @P1 LDG.E R33, desc[UR10][R2.64+0x4] ;  /* 0x0000040a02211981 */ /* 0x000ea8000c1e1900 */
[----:B------:R-:W3:Y:S01]  /*0ea0*/  @P0 LDG.E R24, desc[UR10][R6.64+0x4] ;  /* 0x0000040a06180981 */ /* 0x000ee2000c1e1900 */
[----:B------:R-:W-:Y:S01]  /*0eb0*/  HFMA2 R31, -RZ, RZ, 3.748046875, 0 ;  /* 0x437f0000ff1f7431 */ /* 0x000fe200000001ff */
[----:B--2---:R-:W-:Y:S01]  /*0ec0*/  @P1 I2FP.F32.S32 R31, R33 ;  /* 0x00000021001f1245 */ /* 0x004fe20000201400 */
[----:B------:R-:W-:Y:S01]  /*0ed0*/  IMAD.MOV.U32 R33, RZ, RZ, 0x437f0000 ;  /* 0x437f0000ff217424 */ /* 0x000fe200078e00ff */
[----:B---3--:R-:W-:-:S05]  /*0ee0*/  @P0 I2FP.F32.S32 R33, R24 ;  /* 0x0000001800210245 */ /* 0x008fca0000201400 */
[----:B------:R-:W-:-:S04]  /*0ef0*/  FMUL R33, R0, R33 ;  /* 0x0000002100217220 */ /* 0x000fc80000400000 */
[----:B------:R-:W-:Y:S01]  /*0f00*/  FFMA R24, R14, R31, R33 ;  /* 0x0000001f0e187223 */ /* 0x000fe20000000021 */
[----:B------:R-:W-:Y:S06]  /*0f10*/  BRA `(.L_x_14) ;  /* 0x0000000000307947 */ /* 0x000fec0003800000 */
.L_x_12:
[----:B------:R-:W2:Y:S04]  /*0f20*/  @P3 LDG.E R31, desc[UR10][R2.64+0x4] ;  /* 0x0000040a021f3981 */ /* 0x000ea8000c1e1900 */
[----:B------:R-:W3:Y:S01]  /*0f30*/  @P2 LDG.E R33, desc[UR10][R8.64+0x4] ;  /* 0x0000040a08212981 */ /* 0x000ee2000c1e1900 */
[----:B------:R-:W-:Y:S01]  /*0f40*/  IMAD.MOV.U32 R24, RZ, RZ, 0x437f0000 ;  /* 0x437f0000ff187424 */ /* 0x000fe200078e00ff */
[----:B--2---:R-:W-:Y:S01]  /*0f50*/  @P3 I2FP.F32.S32 R24, R31 ;  /* 0x0000001f00183245 */ /* 0x004fe20000201400 */
[----:B------:R-:W-:Y:S01]  /*0f60*/  IMAD.MOV.U32 R31, RZ, RZ, 0x437f0000 ;  /* 0x437f0000ff1f7424 */ /* 0x000fe200078e00ff */
[----:B---3--:R-:W-:-:S05]  /*0f70*/  @P2 I2FP.F32.S32 R31, R33 ;  /* 0x00000021001f2245 */ /* 0x008fca0000201400 */
[----:B------:R-:W-:-:S04]  /*0f80*/  FMUL R36, R16, R31 ;  /* 0x0000001f10247220 */ /* 0x000fc80000400000 */
[----:B------:R-:W-:Y:S01]  /*0f90*/  FFMA R24, R17, R24, R36 ;  /* 0x0000001811187223 */ /* 0x000fe20000000024 */
[----:B------:R-:W-:Y:S06]  /*0fa0*/  BRA `(.L_x_14) ;  /* 0x00000000000c7947 */ /* 0x000fec0003800000 */
.L_x_11:
[----:B------:R-:W-:Y:S05]  /*0fb0*/  @!P4 BRA `(.L_x_14) ;  /* 0x000000000008c947 */ /* 0x000fea0003800000 */
[----:B------:R-:W2:Y:S02]  /*0fc0*/  LDG.E R24, desc[UR10][R2.64+0x4] ;  /* 0x0000040a02187981 */ /* 0x000ea4000c1e1900 */
[----:B--2---:R-:W-:-:S07]  /*0fd0*/  I2FP.F32.S32 R24, R24 ;  /* 0x0000001800187245 */ /* 0x004fce0000201400 */
.L_x_14:
[----:B------:R-:W-:Y:S05]  /*0fe0*/  BSYNC.RECONVERGENT B0 ;  /* 0x0000000000007941 */ /* 0x000fea0003800200 */
.L_x_10:
[----:B------:R-:W-:Y:S02]  /*0ff0*/  ISETP.NE.AND P5, PT, R29, RZ, PT ;  /* 0x000000ff1d00720c */ /* 0x000fe40003fa5270 */
[----:B------:R-:W2:Y:S01]  /*1000*/  LDG.E R29, desc[UR10][R12.64+0x4] ;  /* 0x0000040a0c1d7981 */ /* 0x000ea2000c1e1900 */
[----:B------:R-:W-:Y:S01]  /*1010*/  ISETP.NE.AND P6, PT, R34, RZ, PT ;  /* 0x000000ff2200720c */ /* 0x000fe20003fc5270 */
        /* <DEDUP_REMOVED lines=21> */
[----:B-12---:R-:W-:-:S07]  /*1170*/  @P0 I2FP.F32.S32 R24, R6 ;  /* 0x0000000600180245 */ /* 0x006fce0000201400 */
.L_x_25:
[----:B------:R-:W-:Y:S05]  /*1180*/  BSYNC.RECONVERGENT B1 ;  /* 0x0000000000017941 */ /* 0x000fea0003800200 */
.L_x_24:
[----:B------:R-:W-:Y:S01]  /*1190*/  BSSY.RECONVERGENT B1, `(.L_x_26) ;  /* 0x0000008000017945 */ /* 0x000fe20003800200 */
[----:B------:R-:W-:Y:S01]  /*11a0*/  MOV R3, 0x437f0000 ;  /* 0x437f000000037802 */ /* 0x000fe20000000f00 */
[----:B------:R-:W-:Y:S02]  /*11b0*/  IMAD.MOV.U32 R2, RZ, RZ, 0xff ;  /* 0x000000ffff027424 */ /* 0x000fe400078e00ff */
[----:B------:R-:W-:Y:S05]  /*11c0*/  @!P2 BRA `(.L_x_27) ;  /* 0x000000000010a947 */ /* 0x000fea0003800000 */
[----:B------:R-:W-:Y:S01]  /*11d0*/  IMAD.MOV.U32 R2, RZ, RZ, 0xff ;  /* 0x000000ffff027424 */ /* 0x000fe200078e00ff */
[----:B------:R-:W2:Y:S05]  /*11e0*/  @P0 LDG.E R10, desc[UR10][R10.64+0x8] ;  /* 0x0000080a0a0a0981 */ /* 0x000eaa000c1e1900 */
[----:B------:R1:W5:Y:S02]  /*11f0*/  @P1 LDG.E R2, desc[UR10][R8.64+0x8] ;  /* 0x0000080a08021981 */ /* 0x000364000c1e1900 */
[----:B-12---:R-:W-:-:S07]  /*1200*/  @P0 I2FP.F32.S32 R3, R10 ;  /* 0x0000000a00030245 */ /* 0x006fce0000201400 */
.L_x_27:
[----:B------:R-:W-:Y:S05]  /*1210*/  BSYNC.RECONVERGENT B1 ;  /* 0x0000000000017941 */ /* 0x000fea0003800200 */
.L_x_26:
[----:B-----5:R-:W-:Y:S01]  /*1220*/  I2FP.F32.S32 R7, R2 ;  /* 0x0000000200077245 */ /* 0x020fe20000201400 */
[C---:B0-----:R-:W-:Y:S01]  /*1230*/  FMUL R9, R16.reuse, R3 ;  /* 0x0000000310097220 */ /* 0x041fe20000400000 */
        /* <DEDUP_REMOVED lines=10> */
.L_x_22:
[----:B------:R-:W2:Y:S04]  /*12e0*/  @P0 LDG.E R6, desc[UR10][R6.64+0x8] ;  /* 0x0000080a06060981 */ /* 0x000ea8000c1e1900 */
[----:B------:R-:W3:Y:S01]  /*12f0*/  @P1 LDG.E R2, desc[UR10][R2.64+0x8] ;  /* 0x0000080a02021981 */ /* 0x000ee2000c1e1900 */
[----:B------:R-:W-:Y:S02]  /*1300*/  IMAD.MOV.U32 R11, RZ, RZ, 0x437f0000 ;  /* 0x437f0000ff0b7424 */ /* 0x000fe400078e00ff */
[----:B0-----:R-:W-:Y:S01]  /*1310*/  IMAD.MOV.U32 R9, RZ, RZ, 0x437f0000 ;  /* 0x437f0000ff097424 */ /* 0x001fe200078e00ff */
[----:B--2---:R-:W-:Y:S02]  /*1320*/  @P0 I2FP.F32.S32 R11, R6 ;  /* 0x00000006000b0245 */ /* 0x004fe40000201400 */
[----:B---3--:R-:W-:-:S03]  /*1330*/  @P1 I2FP.F32.S32 R9, R2 ;  /* 0x0000000200091245 */ /* 0x008fc60000201400 */
[----:B------:R-:W-:-:S04]  /*1340*/  FMUL R11, R0, R11 ;  /* 0x0000000b000b7220 */ /* 0x000fc80000400000 */
[----:B------:R-:W-:Y:S01]  /*1350*/  FFMA R24, R14, R9, R11 ;  /* 0x000000090e187223 */ /* 0x000fe2000000000b */
[----:B------:R-:W-:Y:S06]  /*1360*/  BRA `(.L_x_23) ;  /* 0x0000000000307947 */ /* 0x000fec0003800000 */
.L_x_21:
[----:B0-----:R-:W2:Y:S04]  /*1370*/  @P2 LDG.E R8, desc[UR10][R8.64+0x8] ;  /* 0x0000080a08082981 */ /* 0x001ea8000c1e1900 */
[----:B------:R-:W3:Y:S01]  /*1380*/  @P3 LDG.E R2, desc[UR10][R2.64+0x8] ;  /* 0x0000080a02023981 */ /* 0x000ee2000c1e1900 */
[----:B------:R-:W-:Y:S02]  /*1390*/  IMAD.MOV.U32 R7, RZ, RZ, 0x437f0000 ;  /* 0x437f0000ff077424 */ /* 0x000fe400078e00ff */
[----:B------:R-:W-:Y:S01]  /*13a0*/  IMAD.MOV.U32 R24, RZ, RZ, 0x437f0000 ;  /* 0x437f0000ff187424 */ /* 0x000fe200078e00ff */
[----:B--2---:R-:W-:Y:S02]  /*13b0*/  @P2 I2FP.F32.S32 R7, R8 ;  /* 0x0000000800072245 */ /* 0x004fe40000201400 */
[----:B---3--:R-:W-:-:S03]  /*13c0*/  @P3 I2FP.F32.S32 R24, R2 ;  /* 0x0000000200183245 */ /* 0x008fc60000201400 */
[----:B------:R-:W-:-:S04]  /*13d0*/  FMUL R16, R16, R7 ;  /* 0x0000000710107220 */ /* 0x000fc80000400000 */
[----:B------:R-:W-:Y:S01]  /*13e0*/  FFMA R24, R17, R24, R16 ;  /* 0x0000001811187223 */ /* 0x000fe20000000010 */
[----:B------:R-:W-:Y:S06]  /*13f0*/  BRA `(.L_x_23) ;  /* 0x00000000000c7947 */ /* 0x000fec0003800000 */
.L_x_20:
[----:B------:R-:W-:Y:S05]  /*1400*/  @!P4 BRA `(.L_x_23) ;  /* 0x000000000008c947 */ /* 0x000fea0003800000 */
[----:B------:R-:W2:Y:S02]  /*1410*/  LDG.E R2, desc[UR10][R2.64+0x8] ;  /* 0x0000080a02027981 */ /* 0x000ea4000c1e1900 */
[----:B--2---:R-:W-:-:S07]  /*1420*/  I2FP.F32.S32 R24, R2 ;  /* 0x0000000200187245 */ /* 0x004fce0000201400 */
.L_x_23:
[----:B------:R-:W-:Y:S05]  /*1430*/  BSYNC.RECONVERGENT B0 ;  /* 0x0000000000007941 */ /* 0x000fea0003800200 */
.L_x_19:
[----:B------:R-:W2:Y:S01]  /*1440*/  LDG.E R12, desc[UR10][R12.64+0x8] ;  /* 0x0000080a0c0c7981 */ /* 0x000ea2000c1e1900 */
[----:B------:R-:W-:Y:S01]  /*1450*/  UIADD3 UR6, UPT, UPT, UR6, 0x1, URZ ;  /* 0x0000000106067890 */ /* 0x000fe2000fffe0ff */
[----:B------:R-:W-:Y:S01]  /*1460*/  VIADD R19, R19, 0x3 ;  /* 0x0000000313137836 */ /* 0x000fe20000000000 */
[----:B------:R-:W-:Y:S02]  /*1470*/  UIADD3 UR5, UPT, UPT, UR5, 0x1, URZ ;  /* 0x0000000105057890 */ /* 0x000fe4000fffe0ff */
[----:B------:R-:W-:Y:S01]  /*1480*/  UISETP.NE.AND UP0, UPT, UR6, URZ, UPT ;  /* 0x000000ff0600728c */ /* 0x000fe2000bf05270 */
[----:B--2---:R-:W-:-:S05]  /*1490*/  I2FP.F32.S32 R3, R12 ;  /* 0x0000000c00037245 */ /* 0x004fca0000201400 */
[----:B------:R-:W-:-:S04]  /*14a0*/  FADD R24, -R3, R24 ;  /* 0x0000001803187221 */ /* 0x000fc80000000100 */
[----:B------:R-:W-:Y:S01]  /*14b0*/  FFMA R15, R24, R24, R15 ;  /* 0x00000018180f7223 */ /* 0x000fe2000000000f */
[----:B------:R-:W-:Y:S06]  /*14c0*/  BRA.U UP0, `(.L_x_28) ;  /* 0xffffffed008c7547 */ /* 0x000fec000b83ffff */
[----:B------:R-:W1:Y:S01]  /*14d0*/  LDCU UR5, c[0x0][0x3ac] ;  /* 0x00007580ff0577ac */ /* 0x000e620008000800 */
[----:B------:R-:W-:-:S04]  /*14e0*/  UIADD3 UR4, UPT, UPT, UR4, 0x1, URZ ;  /* 0x0000000104047890 */ /* 0x000fc8000fffe0ff */
[----:B-1----:R-:W-:-:S09]  /*14f0*/  UISETP.NE.AND UP0, UPT, UR4, UR5, UPT ;  /* 0x000000050400728c */ /* 0x002fd2000bf05270 */
[----:B------:R-:W-:Y:S05]  /*1500*/  BRA.U UP0, `(.L_x_29) ;  /* 0xffffffed00487547 */ /* 0x000fea000b83ffff */
.L_x_0:
[----:B------:R-:W2:Y:S01]  /*1510*/  LDCU UR4, c[0x0][0x3b0] ;  /* 0x00007600ff0477ac */ /* 0x000ea20008000800 */
[----:B------:R-:W-:Y:S01]  /*1520*/  BSSY.RECONVERGENT B0, `(.L_x_30) ;  /* 0x000000f000007945 */ /* 0x000fe20003800200 */
[----:B--2---:R-:W-:-:S04]  /*1530*/  UIMAD UR4, UR5, UR4, URZ ;  /* 0x00000004050472a4 */ /* 0x004fc8000f8e02ff */
[----:B------:R-:W-:-:S06]  /*1540*/  UIMAD UR4, UR4, 0x3, URZ ;  /* 0x00000003040478a4 */ /* 0x000fcc000f8e02ff */
[----:B------:R-:W-:-:S04]  /*1550*/  I2FP.F32.S32 R6, UR4 ;  /* 0x0000000400067c45 */ /* 0x000fc80008201400 */
[----:B-1----:R-:W1:Y:S08]  /*1560*/  MUFU.RCP R3, R6 ;  /* 0x0000000600037308 */ /* 0x002e700000001000 */
[----:B------:R-:W2:Y:S01]  /*1570*/  FCHK P0, R15, R6 ;  /* 0x000000060f007302 */ /* 0x000ea20000000000 */
[----:B-1----:R-:W-:-:S04]  /*1580*/  FFMA R0, -R6, R3, 1 ;  /* 0x3f80000006007423 */ /* 0x002fc80000000103 */
[----:B------:R-:W-:-:S04]  /*1590*/  FFMA R0, R3, R0, R3 ;  /* 0x0000000003007223 */ /* 0x000fc80000000003 */
[----:B------:R-:W-:-:S04]  /*15a0*/  FFMA R3, R0, R15, RZ ;  /* 0x0000000f00037223 */ /* 0x000fc800000000ff */
[----:B------:R-:W-:-:S04]  /*15b0*/  FFMA R2, -R6, R3, R15 ;  /* 0x0000000306027223 */ /* 0x000fc8000000010f */
[----:B------:R-:W-:Y:S01]  /*15c0*/  FFMA R0, R0, R2, R3 ;  /* 0x0000000200007223 */ /* 0x000fe20000000003 */
[----:B--2---:R-:W-:Y:S06]  /*15d0*/  @!P0 BRA `(.L_x_31) ;  /* 0x00000000000c8947 */ /* 0x004fec0003800000 */
[----:B------:R-:W-:Y:S02]  /*15e0*/  MOV R3, R15 ;  /* 0x0000000f00037202 */ /* 0x000fe40000000f00 */
[----:B------:R-:W-:-:S07]  /*15f0*/  MOV R2, 0x1610 ;  /* 0x0000161000027802 */ /* 0x000fce0000000f00 */
[----:B0----5:R-:W-:Y:S05]  /*1600*/  CALL.REL.NOINC `($__internal_1_$__cuda_sm3x_div_rn_noftz_f32_slowpath) ;  /* 0x0000000000ac7944 */ /* 0x021fea0003c00000 */
.L_x_31:
[----:B------:R-:W-:Y:S05]  /*1610*/  BSYNC.RECONVERGENT B0 ;  /* 0x0000000000007941 */ /* 0x000fea0003800200 */
.L_x_30:
[----:B------:R-:W-:Y:S01]  /*1620*/  VIADD R2, R0, 0xf3000000 ;  /* 0xf300000000027836 */ /* 0x000fe20000000000 */
[----:B------:R1:W2:Y:S01]  /*1630*/  MUFU.RSQ R7, R0 ;  /* 0x0000000000077308 */ /* 0x0002a20000001400 */
[----:B------:R-:W-:Y:S03]  /*1640*/  BSSY.RECONVERGENT B0, `(.L_x_32) ;  /* 0x000000b000007945 */ /* 0x000fe60003800200 */
[----:B------:R-:W-:-:S13]  /*1650*/  ISETP.GT.U32.AND P0, PT, R2, 0x727fffff, PT ;  /* 0x727fffff0200780c */ /* 0x000fda0003f04070 */
[----:B-12---:R-:W-:Y:S05]  /*1660*/  @!P0 BRA `(.L_x_33) ;  /* 0x0000000000108947 */ /* 0x006fea0003800000 */
[----:B0----5:R-:W-:-:S07]  /*1670*/  MOV R9, 0x1690 ;  /* 0x0000169000097802 */ /* 0x021fce0000000f00 */
[----:B------:R-:W-:Y:S05]  /*1680*/  CALL.REL.NOINC `($__internal_0_$__cuda_sm20_sqrt_rn_f32_slowpath) ;  /* 0x0000000000307944 */ /* 0x000fea0003c00000 */
[----:B------:R-:W-:Y:S01]  /*1690*/  IMAD.MOV.U32 R3, RZ, RZ, R0 ;  /* 0x000000ffff037224 */ /* 0x000fe200078e0000 */
[----:B------:R-:W-:Y:S06]  /*16a0*/  BRA `(.L_x_34) ;  /* 0x0000000000107947 */ /* 0x000fec0003800000 */
.L_x_33:
[C---:B------:R-:W-:Y:S01]  /*16b0*/  FMUL.FTZ R3, R7.reuse, R0 ;  /* 0x0000000007037220 */ /* 0x040fe20000410000 */
[----:B------:R-:W-:-:S03]  /*16c0*/  FMUL.FTZ R2, R7, 0.5 ;  /* 0x3f00000007027820 */ /* 0x000fc60000410000 */
[----:B------:R-:W-:-:S04]  /*16d0*/  FFMA R0, -R3, R3, R0 ;  /* 0x0000000303007223 */ /* 0x000fc80000000100 */
[----:B------:R-:W-:-:S07]  /*16e0*/  FFMA R3, R0, R2, R3 ;  /* 0x0000000200037223 */ /* 0x000fce0000000003 */
.L_x_34:
[----:B------:R-:W-:Y:S05]  /*16f0*/  BSYNC.RECONVERGENT B0 ;  /* 0x0000000000007941 */ /* 0x000fea0003800200 */
.L_x_32:
[----:B------:R-:W1:Y:S02]  /*1700*/  LDCU UR4, c[0x0][0x3a0] ;  /* 0x00007400ff0477ac */ /* 0x000e640008000800 */
[----:B-1----:R-:W-:-:S13]  /*1710*/  FSETP.GTU.AND P0, PT, R3, UR4, PT ;  /* 0x0000000403007c0b */ /* 0x002fda000bf0c000 */
[----:B------:R-:W-:Y:S05]  /*1720*/  @P0 EXIT ;  /* 0x000000000000094d */ /* 0x000fea0003800000 */
[----:B------:R-:W-:Y:S01]  /*1730*/  STG.E desc[UR10][R4.64], R3 ;  /* 0x0000000304007986 */ /* 0x000fe2000c10190a */
[----:B------:R-:W-:Y:S05]  /*1740*/  EXIT ;  /* 0x000000000000794d */ /* 0x000fea0003800000 */
        .weak           $__internal_0_$__cuda_sm20_sqrt_rn_f32_slowpath
        .type           $__internal_0_$__cuda_sm20_sqrt_rn_f32_slowpath,@function
        .size           $__internal_0_$__cuda_sm20_sqrt_rn_f32_slowpath,($__internal_1_$__cuda_sm3x_div_rn_noftz_f32_slowpath - $__internal_0_$__cuda_sm20_sqrt_rn_f32_slowpath)
$__internal_0_$__cuda_sm20_sqrt_rn_f32_slowpath:
[----:B------:R-:W-:-:S13]  /*1750*/  LOP3.LUT P0, RZ, R0, 0x7fffffff, RZ, 0xc0, !PT ;  /* 0x7fffffff00ff7812 */ /* 0x000fda000780c0ff */
[----:B------:R-:W-:Y:S01]  /*1760*/  @!P0 IMAD.MOV.U32 R2, RZ, RZ, R0 ;  /* 0x000000ffff028224 */ /* 0x000fe200078e0000 */
[----:B------:R-:W-:Y:S06]  /*1770*/  @!P0 BRA `(.L_x_35) ;  /* 0x0000000000408947 */ /* 0x000fec0003800000 */
[----:B------:R-:W-:-:S13]  /*1780*/  FSETP.GEU.FTZ.AND P0, PT, R0, RZ, PT ;  /* 0x000000ff0000720b */ /* 0x000fda0003f1e000 */
[----:B------:R-:W-:Y:S01]  /*1790*/  @!P0 IMAD.MOV.U32 R2, RZ, RZ, 0x7fffffff ;  /* 0x7fffffffff028424 */ /* 0x000fe200078e00ff */
[----:B------:R-:W-:Y:S06]  /*17a0*/  @!P0 BRA `(.L_x_35) ;  /* 0x0000000000348947 */ /* 0x000fec0003800000 */
[----:B------:R-:W-:-:S13]  /*17b0*/  FSETP.GTU.FTZ.AND P0, PT, |R0|, +INF , PT ;  /* 0x7f8000000000780b */ /* 0x000fda0003f1c200 */
[----:B------:R-:W-:Y:S01]  /*17c0*/  @P0 FADD.FTZ R2, R0, 1 ;  /* 0x3f80000000020421 */ /* 0x000fe20000010000 */
[----:B------:R-:W-:Y:S06]  /*17d0*/  @P0 BRA `(.L_x_35) ;  /* 0x0000000000280947 */ /* 0x000fec0003800000 */
[----:B------:R-:W-:-:S13]  /*17e0*/  FSETP.NEU.FTZ.AND P0, PT, |R0|, +INF , PT ;  /* 0x7f8000000000780b */ /* 0x000fda0003f1d200 */
[----:B------:R-:W-:-:S04]  /*17f0*/  @P0 FFMA R3, R0, 1.84467440737095516160e+19, RZ ;  /* 0x5f80000000030823 */ /* 0x000fc800000000ff */
[----:B------:R-:W0:Y:S02]  /*1800*/  @P0 MUFU.RSQ R2, R3 ;  /* 0x0000000300020308 */ /* 0x000e240000001400 */
[----:B0-----:R-:W-:Y:S01]  /*1810*/  @P0 FMUL.FTZ R6, R3, R2 ;  /* 0x0000000203060220 */ /* 0x001fe20000410000 */
[----:B------:R-:W-:Y:S01]  /*1820*/  @P0 FMUL.FTZ R8, R2, 0.5 ;  /* 0x3f00000002080820 */ /* 0x000fe20000410000 */
[----:B------:R-:W-:Y:S02]  /*1830*/  @!P0 IMAD.MOV.U32 R2, RZ, RZ, R0 ;  /* 0x000000ffff028224 */ /* 0x000fe400078e0000 */
[----:B------:R-:W-:-:S04]  /*1840*/  @P0 FADD.FTZ R7, -R6, -RZ ;  /* 0x800000ff06070221 */ /* 0x000fc80000010100 */
[----:B------:R-:W-:-:S04]  /*1850*/  @P0 FFMA R7, R6, R7, R3 ;  /* 0x0000000706070223 */ /* 0x000fc80000000003 */
[----:B------:R-:W-:-:S04]  /*1860*/  @P0 FFMA R7, R7, R8, R6 ;  /* 0x0000000807070223 */ /* 0x000fc80000000006 */
[----:B------:R-:W-:-:S07]  /*1870*/  @P0 FMUL.FTZ R2, R7, 2.3283064365386962891e-10 ;  /* 0x2f80000007020820 */ /* 0x000fce0000410000 */
.L_x_35:
[----:B------:R-:W-:Y:S01]  /*1880*/  IMAD.MOV.U32 R0, RZ, RZ, R2 ;  /* 0x000000ffff007224 */ /* 0x000fe200078e0002 */
[----:B------:R-:W-:Y:S01]  /*1890*/  MOV R2, R9 ;  /* 0x0000000900027202 */ /* 0x000fe20000000f00 */
[----:B------:R-:W-:-:S04]  /*18a0*/  IMAD.MOV.U32 R3, RZ, RZ, 0x0 ;  /* 0x00000000ff037424 */ /* 0x000fc800078e00ff */
[----:B------:R-:W-:Y:S05]  /*18b0*/  RET.REL.NODEC R2 `(_Z10RMSDselectPiS_PfS_fiiiiS0_i) ;  /* 0xffffffe402d07950 */ /* 0x000fea0003c3ffff */
        .weak           $__internal_1_$__cuda_sm3x_div_rn_noftz_f32_slowpath
        .type           $__internal_1_$__cuda_sm3x_div_rn_noftz_f32_slowpath,@function
        .size           $__internal_1_$__cuda_sm3x_div_rn_noftz_f32_slowpath,(.L_x_74 - $__internal_1_$__cuda_sm3x_div_rn_noftz_f32_slowpath)
$__internal_1_$__cuda_sm3x_div_rn_noftz_f32_slowpath:
[----:B------:R-:W-:Y:S01]  /*18c0*/  SHF.R.U32.HI R7, RZ, 0x17, R6 ;  /* 0x00000017ff077819 */ /* 0x000fe20000011606 */
[----:B------:R-:W-:Y:S01]  /*18d0*/  BSSY.RECONVERGENT B1, `(.L_x_36) ;  /* 0x0000063000017945 */ /* 0x000fe20003800200 */
[----:B------:R-:W-:Y:S02]  /*18e0*/  SHF.R.U32.HI R0, RZ, 0x17, R3 ;  /* 0x00000017ff007819 */ /* 0x000fe40000011603 */
[----:B------:R-:W-:Y:S02]  /*18f0*/  LOP3.LUT R7, R7, 0xff, RZ, 0xc0, !PT ;  /* 0x000000ff07077812 */ /* 0x000fe400078ec0ff */
[----:B------:R-:W-:-:S03]  /*1900*/  LOP3.LUT R12, R0, 0xff, RZ, 0xc0, !PT ;  /* 0x000000ff000c7812 */ /* 0x000fc600078ec0ff */
[----:B------:R-:W-:Y:S02]  /*1910*/  VIADD R9, R7, 0xffffffff ;  /* 0xffffffff07097836 */ /* 0x000fe40000000000 */
[----:B------:R-:W-:-:S03]  /*1920*/  VIADD R10, R12, 0xffffffff ;  /* 0xffffffff0c0a7836 */ /* 0x000fc60000000000 */
[----:B------:R-:W-:-:S04]  /*1930*/  ISETP.GT.U32.AND P0, PT, R9, 0xfd, PT ;  /* 0x000000fd0900780c */ /* 0x000fc80003f04070 */
[----:B------:R-:W-:-:S13]  /*1940*/  ISETP.GT.U32.OR P0, PT, R10, 0xfd, P0 ;  /* 0x000000fd0a00780c */ /* 0x000fda0000704470 */
[----:B------:R-:W-:Y:S01]  /*1950*/  @!P0 IMAD.MOV.U32 R8, RZ, RZ, RZ ;  /* 0x000000ffff088224 */ /* 0x000fe200078e00ff */
[----:B------:R-:W-:Y:S06]  /*1960*/  @!P0 BRA `(.L_x_37) ;  /* 0x0000000000608947 */ /* 0x000fec0003800000 */
[----:B------:R-:W-:Y:S01]  /*1970*/  FSETP.GTU.FTZ.AND P0, PT, |R3|, +INF , PT ;  /* 0x7f8000000300780b */ /* 0x000fe20003f1c200 */
[----:B------:R-:W-:Y:S01]  /*1980*/  IMAD.MOV.U32 R0, RZ, RZ, R6 ;  /* 0x000000ffff007224 */ /* 0x000fe200078e0006 */
[----:B------:R-:W-:-:S04]  /*1990*/  FSETP.GTU.FTZ.AND P1, PT, |R6|, +INF , PT ;  /* 0x7f8000000600780b */ /* 0x000fc80003f3c200 */
[----:B------:R-:W-:-:S13]  /*19a0*/  PLOP3.LUT P0, PT, P0, P1, PT, 0xf8, 0x8f ;  /* 0x00000000008f781c */ /* 0x000fda0000703f70 */
[----:B------:R-:W-:Y:S05]  /*19b0*/  @P0 BRA `(.L_x_38) ;  /* 0x00000004004c0947 */ /* 0x000fea0003800000 */
[----:B------:R-:W-:-:S13]  /*19c0*/  LOP3.LUT P0, RZ, R6, 0x7fffffff, R3, 0xc8, !PT ;  /* 0x7fffffff06ff7812 */ /* 0x000fda000780c803 */
[----:B------:R-:W-:Y:S05]  /*19d0*/  @!P0 BRA `(.L_x_39) ;  /* 0x00000004003c8947 */ /* 0x000fea0003800000 */
[C---:B------:R-:W-:Y:S02]  /*19e0*/  FSETP.NEU.FTZ.AND P1, PT, |R3|.reuse, +INF , PT ;  /* 0x7f8000000300780b */ /* 0x040fe40003f3d200 */
[----:B------:R-:W-:Y:S02]  /*19f0*/  FSETP.NEU.FTZ.AND P0, PT, |R0|, +INF , PT ;  /* 0x7f8000000000780b */ /* 0x000fe40003f1d200 */
[----:B------:R-:W-:-:S11]  /*1a00*/  FSETP.NEU.FTZ.AND P2, PT, |R3|, +INF , PT ;  /* 0x7f8000000300780b */ /* 0x000fd60003f5d200 */
[----:B------:R-:W-:Y:S05]  /*1a10*/  @!P0 BRA !P1, `(.L_x_39) ;  /* 0x00000004002c8947 */ /* 0x000fea0004800000 */
[----:B------:R-:W-:-:S04]  /*1a20*/  LOP3.LUT P1, RZ, R3, 0x7fffffff, RZ, 0xc0, !PT ;  /* 0x7fffffff03ff7812 */ /* 0x000fc8000782c0ff */
[----:B------:R-:W-:-:S13]  /*1a30*/  PLOP3.LUT P0, PT, P0, P1, PT, 0x2f, 0xf2 ;  /* 0x0000000000f2781c */ /* 0x000fda0000702577 */
[----:B------:R-:W-:Y:S05]  /*1a40*/  @P0 BRA `(.L_x_40) ;  /* 0x0000000400180947 */ /* 0x000fea0003800000 */
[----:B------:R-:W-:-:S04]  /*1a50*/  LOP3.LUT P0, RZ, R6, 0x7fffffff, RZ, 0xc0, !PT ;  /* 0x7fffffff06ff7812 */ /* 0x000fc8000780c0ff */
[----:B------:R-:W-:-:S13]  /*1a60*/  PLOP3.LUT P0, PT, P2, P0, PT, 0x2f, 0xf2 ;  /* 0x0000000000f2781c */ /* 0x000fda0001700577 */
[----:B------:R-:W-:Y:S05]  /*1a70*/  @P0 BRA `(.L_x_41) ;  /* 0x0000000400000947 */ /* 0x000fea0003800000 */
[----:B------:R-:W-:Y:S02]  /*1a80*/  ISETP.GE.AND P0, PT, R10, RZ, PT ;  /* 0x000000ff0a00720c */ /* 0x000fe40003f06270 */
[----:B------:R-:W-:-:S11]  /*1a90*/  ISETP.GE.AND P1, PT, R9, RZ, PT ;  /* 0x000000ff0900720c */ /* 0x000fd60003f26270 */
[----:B------:R-:W-:Y:S01]  /*1aa0*/  @P0 IMAD.MOV.U32 R8, RZ, RZ, RZ ;  /* 0x000000ffff080224 */ /* 0x000fe200078e00ff */
[----:B------:R-:W-:Y:S01]  /*1ab0*/  @!P0 MOV R8, 0xffffffc0 ;  /* 0xffffffc000088802 */ /* 0x000fe20000000f00 */
[----:B------:R-:W-:Y:S01]  /*1ac0*/  @!P0 FFMA R3, R3, 1.84467440737095516160e+19, RZ ;  /* 0x5f80000003038823 */ /* 0x000fe200000000ff */
[----:B------:R-:W-:-:S03]  /*1ad0*/  @!P1 FFMA R6, R0, 1.84467440737095516160e+19, RZ ;  /* 0x5f80000000069823 */ /* 0x000fc600000000ff */
[----:B------:R-:W-:-:S07]  /*1ae0*/  @!P1 VIADD R8, R8, 0x40 ;  /* 0x0000004008089836 */ /* 0x000fce0000000000 */
.L_x_37:
[----:B------:R-:W-:Y:S01]  /*1af0*/  LEA R9, R7, 0xc0800000, 0x17 ;  /* 0xc080000007097811 */ /* 0x000fe200078eb8ff */
[----:B------:R-:W-:Y:S04]  /*1b00*/  BSSY.RECONVERGENT B2, `(.L_x_42) ;  /* 0x0000036000027945 */ /* 0x000fe80003800200 */
[----:B------:R-:W-:Y:S02]  /*1b10*/  IMAD.IADD R9, R6, 0x1, -R9 ;  /* 0x0000000106097824 */ /* 0x000fe400078e0a09 */
[----:B------:R-:W-:Y:S02]  /*1b20*/  VIADD R6, R12, 0xffffff81 ;  /* 0xffffff810c067836 */ /* 0x000fe40000000000 */
[----:B------:R-:W0:Y:S01]  /*1b30*/  MUFU.RCP R10, R9 ;  /* 0x00000009000a7308 */ /* 0x000e220000001000 */
[----:B------:R-:W-:Y:S01]  /*1b40*/  FADD.FTZ R11, -R9, -RZ ;  /* 0x800000ff090b7221 */ /* 0x000fe20000010100 */
[C---:B------:R-:W-:Y:S01]  /*1b50*/  IMAD R0, R6.reuse, -0x800000, R3 ;  /* 0xff80000006007824 */ /* 0x040fe200078e0203 */
[----:B------:R-:W-:-:S05]  /*1b60*/  IADD3 R7, PT, PT, R6, 0x7f, -R7 ;  /* 0x0000007f06077810 */ /* 0x000fca0007ffe807 */
[----:B------:R-:W-:Y:S02]  /*1b70*/  IMAD.IADD R7, R7, 0x1, R8 ;  /* 0x0000000107077824 */ /* 0x000fe400078e0208 */
[----:B0-----:R-:W-:-:S04]  /*1b80*/  FFMA R13, R10, R11, 1 ;  /* 0x3f8000000a0d7423 */ /* 0x001fc8000000000b */
[----:B------:R-:W-:-:S04]  /*1b90*/  FFMA R12, R10, R13, R10 ;  /* 0x0000000d0a0c7223 */ /* 0x000fc8000000000a */
[----:B------:R-:W-:-:S04]  /*1ba0*/  FFMA R3, R0, R12, RZ ;  /* 0x0000000c00037223 */ /* 0x000fc800000000ff */
[----:B------:R-:W-:-:S04]  /*1bb0*/  FFMA R10, R11, R3, R0 ;  /* 0x000000030b0a7223 */ /* 0x000fc80000000000 */
[----:B------:R-:W-:-:S04]  /*1bc0*/  FFMA R13, R12, R10, R3 ;  /* 0x0000000a0c0d7223 */ /* 0x000fc80000000003 */
[----:B------:R-:W-:-:S04]  /*1bd0*/  FFMA R10, R11, R13, R0 ;  /* 0x0000000d0b0a7223 */ /* 0x000fc80000000000 */
[----:B------:R-:W-:-:S05]  /*1be0*/  FFMA R3, R12, R10, R13 ;  /* 0x0000000a0c037223 */ /* 0x000fca000000000d */
[----:B------:R-:W-:-:S04]  /*1bf0*/  SHF.R.U32.HI R0, RZ, 0x17, R3 ;  /* 0x00000017ff007819 */ /* 0x000fc80000011603 */
[----:B------:R-:W-:-:S05]  /*1c00*/  LOP3.LUT R0, R0, 0xff, RZ, 0xc0, !PT ;  /* 0x000000ff00007812 */ /* 0x000fca00078ec0ff */
[----:B------:R-:W-:-:S04]  /*1c10*/  IMAD.IADD R8, R0, 0x1, R7 ;  /* 0x0000000100087824 */ /* 0x000fc800078e0207 */
[----:B------:R-:W-:-:S05]  /*1c20*/  VIADD R0, R8, 0xffffffff ;  /* 0xffffffff08007836 */ /* 0x000fca0000000000 */
[----:B------:R-:W-:-:S13]  /*1c30*/  ISETP.GE.U32.AND P0, PT, R0, 0xfe, PT ;  /* 0x000000fe0000780c */ /* 0x000fda0003f06070 */
[----:B------:R-:W-:Y:S05]  /*1c40*/  @!P0 BRA `(.L_x_43) ;  /* 0x0000000000808947 */ /* 0x000fea0003800000 */
[----:B------:R-:W-:-:S13]  /*1c50*/  ISETP.GT.AND P0, PT, R8, 0xfe, PT ;  /* 0x000000fe0800780c */ /* 0x000fda0003f04270 */
[----:B------:R-:W-:Y:S05]  /*1c60*/  @P0 BRA `(.L_x_44) ;  /* 0x00000000006c0947 */ /* 0x000fea0003800000 */
[----:B------:R-:W-:-:S13]  /*1c70*/  ISETP.GE.AND P0, PT, R8, 0x1, PT ;  /* 0x000000010800780c */ /* 0x000fda0003f06270 */
[----:B------:R-:W-:Y:S05]  /*1c80*/  @P0 BRA `(.L_x_45) ;  /* 0x0000000000740947 */ /* 0x000fea0003800000 */
[----:B------:R-:W-:Y:S02]  /*1c90*/  ISETP.GE.AND P0, PT, R8, -0x18, PT ;  /* 0xffffffe80800780c */ /* 0x000fe40003f06270 */
[----:B------:R-:W-:-:S11]  /*1ca0*/  LOP3.LUT R3, R3, 0x80000000, RZ, 0xc0, !PT ;  /* 0x8000000003037812 */ /* 0x000fd600078ec0ff */
[----:B------:R-:W-:Y:S05]  /*1cb0*/  @!P0 BRA `(.L_x_45) ;  /* 0x0000000000688947 */ /* 0x000fea0003800000 */
[-CC-:B------:R-:W-:Y:S01]  /*1cc0*/  FFMA.RZ R0, R12, R10.reuse, R13.reuse ;  /* 0x0000000a0c007223 */ /* 0x180fe2000000c00d */
[----:B------:R-:W-:Y:S01]  /*1cd0*/  IADD3 R9, PT, PT, R8, 0x20, RZ ;  /* 0x0000002008097810 */ /* 0x000fe20007ffe0ff */
[-CC-:B------:R-:W-:Y:S01]  /*1ce0*/  FFMA.RM R7, R12, R10.reuse, R13.reuse ;  /* 0x0000000a0c077223 */ /* 0x180fe2000000400d */
[----:B------:R-:W-:Y:S02]  /*1cf0*/  ISETP.NE.AND P2, PT, R8, RZ, PT ;  /* 0x000000ff0800720c */ /* 0x000fe40003f45270 */
[----:B------:R-:W-:Y:S01]  /*1d00*/  LOP3.LUT R6, R0, 0x7fffff, RZ, 0xc0, !PT ;  /* 0x007fffff00067812 */ /* 0x000fe200078ec0ff */
[----:B------:R-:W-:Y:S01]  /*1d10*/  FFMA.RP R0, R12, R10, R13 ;  /* 0x0000000a0c007223 */ /* 0x000fe2000000800d */
[----:B------:R-:W-:Y:S01]  /*1d20*/  ISETP.NE.AND P1, PT, R8, RZ, PT ;  /* 0x000000ff0800720c */ /* 0x000fe20003f25270 */
[----:B------:R-:W-:Y:S01]  /*1d30*/  IMAD.MOV R8, RZ, RZ, -R8 ;  /* 0x000000ffff087224 */ /* 0x000fe200078e0a08 */
[----:B------:R-:W-:Y:S02]  /*1d40*/  LOP3.LUT R6, R6, 0x800000, RZ, 0xfc, !PT ;  /* 0x0080000006067812 */ /* 0x000fe400078efcff */
[----:B------:R-:W-:-:S02]  /*1d50*/  FSETP.NEU.FTZ.AND P0, PT, R0, R7, PT ;  /* 0x000000070000720b */ /* 0x000fc40003f1d000 */
[----:B------:R-:W-:Y:S02]  /*1d60*/  SHF.L.U32 R9, R6, R9, RZ ;  /* 0x0000000906097219 */ /* 0x000fe400000006ff */
[----:B------:R-:W-:Y:S02]  /*1d70*/  SEL R7, R8, RZ, P2 ;  /* 0x000000ff08077207 */ /* 0x000fe40001000000 */
[----:B------:R-:W-:Y:S02]  /*1d80*/  ISETP.NE.AND P1, PT, R9, RZ, P1 ;  /* 0x000000ff0900720c */ /* 0x000fe40000f25270 */
[----:B------:R-:W-:Y:S02]  /*1d90*/  SHF.R.U32.HI R7, RZ, R7, R6 ;  /* 0x00000007ff077219 */ /* 0x000fe40000011606 */
[----:B------:R-:W-:Y:S02]  /*1da0*/  PLOP3.LUT P0, PT, P0, P1, PT, 0xf8, 0x8f ;  /* 0x00000000008f781c */ /* 0x000fe40000703f70 */
[----:B------:R-:W-:-:S02]  /*1db0*/  SHF.R.U32.HI R9, RZ, 0x1, R7 ;  /* 0x00000001ff097819 */ /* 0x000fc40000011607 */
[----:B------:R-:W-:-:S04]  /*1dc0*/  SEL R0, RZ, 0x1, !P0 ;  /* 0x00000001ff007807 */ /* 0x000fc80004000000 */
[----:B------:R-:W-:-:S04]  /*1dd0*/  LOP3.LUT R0, R0, 0x1, R9, 0xf8, !PT ;  /* 0x0000000100007812 */ /* 0x000fc800078ef809 */
[----:B------:R-:W-:-:S05]  /*1de0*/  LOP3.LUT R0, R0, R7, RZ, 0xc0, !PT ;  /* 0x0000000700007212 */ /* 0x000fca00078ec0ff */
[----:B------:R-:W-:-:S05]  /*1df0*/  IMAD.IADD R0, R9, 0x1, R0 ;  /* 0x0000000109007824 */ /* 0x000fca00078e0200 */
[----:B------:R-:W-:Y:S01]  /*1e00*/  LOP3.LUT R3, R0, R3, RZ, 0xfc, !PT ;  /* 0x0000000300037212 */ /* 0x000fe200078efcff */
[----:B------:R-:W-:Y:S06]  /*1e10*/  BRA `(.L_x_45) ;  /* 0x0000000000107947 */ /* 0x000fec0003800000 */
.L_x_44:
[----:B------:R-:W-:-:S04]  /*1e20*/  LOP3.LUT R3, R3, 0x80000000, RZ, 0xc0, !PT ;  /* 0x8000000003037812 */ /* 0x000fc800078ec0ff */
[----:B------:R-:W-:Y:S01]  /*1e30*/  LOP3.LUT R3, R3, 0x7f800000, RZ, 0xfc, !PT ;  /* 0x7f80000003037812 */ /* 0x000fe200078efcff */
[----:B------:R-:W-:Y:S06]  /*1e40*/  BRA `(.L_x_45) ;  /* 0x0000000000047947 */ /* 0x000fec0003800000 */
.L_x_43:
[----:B------:R-:W-:-:S07]  /*1e50*/  IMAD R3, R7, 0x800000, R3 ;  /* 0x0080000007037824 */ /* 0x000fce00078e0203 */
.L_x_45:
[----:B------:R-:W-:Y:S05]  /*1e60*/  BSYNC.RECONVERGENT B2 ;  /* 0x0000000000027941 */ /* 0x000fea0003800200 */
.L_x_42:
[----:B------:R-:W-:Y:S05]  /*1e70*/  BRA `(.L_x_46) ;  /* 0x0000000000207947 */ /* 0x000fea0003800000 */
.L_x_41:
[----:B------:R-:W-:-:S04]  /*1e80*/  LOP3.LUT R3, R6, 0x80000000, R3, 0x48, !PT ;  /* 0x8000000006037812 */ /* 0x000fc800078e4803 */
[----:B------:R-:W-:Y:S01]  /*1e90*/  LOP3.LUT R3, R3, 0x7f800000, RZ, 0xfc, !PT ;  /* 0x7f80000003037812 */ /* 0x000fe200078efcff */
[----:B------:R-:W-:Y:S06]  /*1ea0*/  BRA `(.L_x_46) ;  /* 0x0000000000147947 */ /* 0x000fec0003800000 */
.L_x_40:
[----:B------:R-:W-:Y:S01]  /*1eb0*/  LOP3.LUT R3, R6, 0x80000000, R3, 0x48, !PT ;  /* 0x8000000006037812 */ /* 0x000fe200078e4803 */
[----:B------:R-:W-:Y:S06]  /*1ec0*/  BRA `(.L_x_46) ;  /* 0x00000000000c7947 */ /* 0x000fec0003800000 */
.L_x_39:
[----:B------:R-:W0:Y:S01]  /*1ed0*/  MUFU.RSQ R3, -QNAN ;  /* 0xffc0000000037908 */ /* 0x000e220000001400 */
[----:B------:R-:W-:Y:S05]  /*1ee0*/  BRA `(.L_x_46) ;  /* 0x0000000000047947 */ /* 0x000fea0003800000 */
.L_x_38:
[----:B------:R-:W-:-:S07]  /*1ef0*/  FADD.FTZ R3, R3, R0 ;  /* 0x0000000003037221 */ /* 0x000fce0000010000 */
.L_x_46:
[----:B------:R-:W-:Y:S05]  /*1f00*/  BSYNC.RECONVERGENT B1 ;  /* 0x0000000000017941 */ /* 0x000fea0003800200 */
.L_x_36:
[----:B0-----:R-:W-:Y:S02]  /*1f10*/  IMAD.MOV.U32 R0, RZ, RZ, R3 ;  /* 0x000000ffff007224 */ /* 0x001fe400078e0003 */
[----:B------:R-:W-:-:S04]  /*1f20*/  IMAD.MOV.U32 R3, RZ, RZ, 0x0 ;  /* 0x00000000ff037424 */ /* 0x000fc800078e00ff */
[----:B------:R-:W-:Y:S05]  /*1f30*/  RET.REL.NODEC R2 `(_Z10RMSDselectPiS_PfS_fiiiiS0_i) ;  /* 0xffffffe002307950 */ /* 0x000fea0003c3ffff */
.L_x_47:
[----:B------:R-:W-:-:S00]  /*1f40*/  BRA `(.L_x_47) ;  /* 0xfffffffc00fc7947 */ /* 0x000fc0000383ffff */
[----:B------:R-:W-:-:S00]  /*1f50*/  NOP ;  /* 0x0000000000007918 */ /* 0x000fc00000000000 */
        /* <DEDUP_REMOVED lines=10> */
.L_x_74:


//--------------------- .text._Z6filterPiS_fiiiifPci --------------------------
	.section	.text._Z6filterPiS_fiiiifPci,"ax",@progbits
	.align	128
        .global         _Z6filterPiS_fiiiifPci
        .type           _Z6filterPiS_fiiiifPci,@function
        .size           _Z6filterPiS_fiiiifPci,(.L_x_75 - _Z6filterPiS_fiiiifPci)
        .other          _Z6filterPiS_fiiiifPci,@"STO_CUDA_ENTRY STV_DEFAULT"
_Z6filterPiS_fiiiifPci:
.text._Z6filterPiS_fiiiifPci:
[----:B------:R-:W-:Y:S01]  /*0000*/  LDC R1, c[0x0][0x37c] ;  /* 0x0000df00ff017b82 */ /* 0x000fe20000000800 */
[----:B------:R-:W0:Y:S07]  /*0010*/  S2R R3, SR_TID.Y ;  /* 0x0000000000037919 */ /* 0x000e2e0000002200 */
[----:B------:R-:W1:Y:S01]  /*0020*/  S2UR UR4, SR_CTAID.X ;  /* 0x00000000000479c3 */ /* 0x000e620000002500 */
[----:B------:R-:W2:Y:S01]  /*0030*/  LDCU UR8, c[0x0][0x3a0] ;  /* 0x00007400ff0877ac */ /* 0x000ea20008000800 */
[----:B------:R-:W3:Y:S01]  /*0040*/  S2R R9, SR_TID.X ;  /* 0x0000000000097919 */ /* 0x000ee20000002100 */
[----:B------:R-:W2:Y:S05]  /*0050*/  LDCU.64 UR6, c[0x0][0x398] ;  /* 0x00007300ff0677ac */ /* 0x000eaa0008000a00 */
[----:B------:R-:W0:Y:S01]  /*0060*/  S2UR UR9, SR_CTAID.Y ;  /* 0x00000000000979c3 */ /* 0x000e220000002600 */
[----:B------:R-:W4:Y:S07]  /*0070*/  LDCU UR10, c[0x0][0x394] ;  /* 0x00007280ff0a77ac */ /* 0x000f2e0008000800 */
[----:B------:R-:W0:Y:S01]  /*0080*/  LDC R0, c[0x0][0x364] ;  /* 0x0000d900ff007b82 */ /* 0x000e220000000800 */
[----:B------:R-:W1:Y:S01]  /*0090*/  LDCU UR5, c[0x0][0x360] ;  /* 0x00006c00ff0577ac */ /* 0x000e620008000800 */
[----:B--2---:R-:W-:-:S06]  /*00a0*/  UIADD3 UR6, UPT, UPT, UR6, -UR8, URZ ;  /* 0x8000000806067290 */ /* 0x004fcc000fffe0ff */
[----:B------:R-:W3:Y:S01]  /*00b0*/  LDC R8, c[0x0][0x3b0] ;  /* 0x0000ec00ff087b82 */ /* 0x000ee20000000800 */
[----:B-1----:R-:W-:Y:S02]  /*00c0*/  UIMAD UR4, UR4, UR5, URZ ;  /* 0x00000005040472a4 */ /* 0x002fe4000f8e02ff */
[----:B----4-:R-:W-:Y:S01]  /*00d0*/  UIADD3 UR5, UPT, UPT, UR10, -UR7, URZ ;  /* 0x800000070a057290 */ /* 0x010fe2000fffe0ff */
[----:B0-----:R-:W-:-:S05]  /*00e0*/  IMAD R0, R0, UR9, R3 ;  /* 0x0000000900007c24 */ /* 0x001fca000f8e0203 */
[----:B------:R-:W-:Y:S02]  /*00f0*/  ISETP.GE.AND P0, PT, R0, UR6, PT ;  /* 0x0000000600007c0c */ /* 0x000fe4000bf06270 */
[----:B---3--:R-:W-:-:S04]  /*0100*/  IADD3 R2, PT, PT, R8, UR4, R9 ;  /* 0x0000000408027c10 */ /* 0x008fc8000fffe009 */
[----:B------:R-:W-:-:S13]  /*0110*/  ISETP.GE.OR P0, PT, R2, UR5, P0 ;  /* 0x0000000502007c0c */ /* 0x000fda0008706670 */
[----:B------:R-:W-:Y:S05]  /*0120*/  @P0 EXIT ;  /* 0x000000000000094d */ /* 0x000fea0003800000 */
[----:B------:R-:W0:Y:S01]  /*0130*/  S2R R3, SR_CTAID.Z ;  /* 0x0000000000037919 */ /* 0x000e220000002700 */
[----:B------:R-:W0:Y:S01]  /*0140*/  LDC.64 R12, c[0x0][0x388] ;  /* 0x0000e200ff0c7b82 */ /* 0x000e220000000a00 */
[----:B------:R-:W1:Y:S01]  /*0150*/  LDCU.64 UR6, c[0x0][0x358] ;  /* 0x00006b00ff0677ac */ /* 0x000e620008000a00 */
[----:B0-----:R-:W-:-:S05]  /*0160*/  IMAD.WIDE.U32 R12, R3, 0x4, R12 ;  /* 0x00000004030c7825 */ /* 0x001fca00078e000c */
[----:B-1----:R-:W2:Y:S04]  /*0170*/  LDG.E R5, desc[UR6][R12.64] ;  /* 0x000000060c057981 */ /* 0x002ea8000c1e1900 */
[----:B------:R-:W2:Y:S02]  /*0180*/  LDG.E R4, desc[UR6][R12.64+0xc] ;  /* 0x00000c060c047981 */ /* 0x000ea4000c1e1900 */
[----:B--2---:R-:W-:-:S13]  /*0190*/  ISETP.GT.AND P0, PT, R4, R5, PT ;  /* 0x000000050400720c */ /* 0x004fda0003f04270 */
[----:B------:R-:W-:Y:S05]  /*01a0*/  @P0 BRA `(.L_x_48) ;  /* 0x0000000000100947 */ /* 0x000fea0003800000 */
[----:B------:R0:W5:Y:S04]  /*01b0*/  LDG.E R7, desc[UR6][R12.64+0x24] ;  /* 0x000024060c077981 */ /* 0x000168000c1e1900 */
[----:B------:R0:W5:Y:S01]  /*01c0*/  LDG.E R6, desc[UR6][R12.64+0x18] ;  /* 0x000018060c067981 */ /* 0x000162000c1e1900 */
[----:B------:R-:W-:Y:S01]  /*01d0*/  IMAD.MOV.U32 R18, RZ, RZ, RZ ;  /* 0x000000ffff127224 */ /* 0x000fe200078e00ff */
[----:B------:R-:W-:Y:S06]  /*01e0*/  BRA `(.L_x_49) ;  /* 0x0000000c00407947 */ /* 0x000fec0003800000 */
.L_x_48:
[----:B------:R-:W2:Y:S04]  /*01f0*/  LDG.E R6, desc[UR6][R12.64+0x18] ;  /* 0x000018060c067981 */ /* 0x000ea8000c1e1900 */
[----:B------:R0:W3:Y:S01]  /*0200*/  LDG.E R7, desc[UR6][R12.64+0x24] ;  /* 0x000024060c077981 */ /* 0x0000e2000c1e1900 */
[----:B------:R-:W-:Y:S01]  /*0210*/  BSSY.RECONVERGENT B0, `(.L_x_49) ;  /* 0x00000cd000007945 */ /* 0x000fe20003800200 */
[----:B------:R-:W-:Y:S01]  /*0220*/  IMAD.MOV.U32 R18, RZ, RZ, RZ ;  /* 0x000000ffff127224 */ /* 0x000fe200078e00ff */
[----:B------:R-:W1:Y:S01]  /*0230*/  LDCU UR8, c[0x0][0x394] ;  /* 0x00007280ff0877ac */ /* 0x000e620008000800 */
[----:B------:R-:W4:Y:S01]  /*0240*/  LDCU UR9, c[0x0][0x398] ;  /* 0x00007300ff0977ac */ /* 0x000f220008000800 */
[----:B0-----:R-:W-:Y:S02]  /*0250*/  IADD3 R12, PT, PT, R0, R5, RZ ;  /* 0x00000005000c7210 */ /* 0x001fe40007ffe0ff */
[----:B--2---:R-:W-:Y:S01]  /*0260*/  IADD3 R8, PT, PT, R9, R8, R6 ;  /* 0x0000000809087210 */ /* 0x004fe20007ffe006 */
[----:B---3--:R-:W-:-:S04]  /*0270*/  IMAD.IADD R9, R2, 0x1, R7 ;  /* 0x0000000102097824 */ /* 0x008fc800078e0207 */
[----:B------:R-:W-:-:S05]  /*0280*/  VIADD R8, R8, UR4 ;  /* 0x0000000408087c36 */ /* 0x000fca0008000000 */
[----:B------:R-:W-:Y:S01]  /*0290*/  VIADDMNMX R10, R8, 0x1, R9, !PT ;  /* 0x00000001080a7846 */ /* 0x000fe20007800109 */
[----:B------:R-:W-:-:S04]  /*02a0*/  IMAD.IADD R9, R2, 0x1, R6 ;  /* 0x0000000102097824 */ /* 0x000fc800078e0206 */
[----:B------:R-:W-:Y:S01]  /*02b0*/  IMAD.IADD R8, R8, 0x1, -R10 ;  /* 0x0000000108087824 */ /* 0x000fe200078e0a0a */
[----:B------:R-:W-:Y:S01]  /*02c0*/  IADD3 R11, PT, PT, -R9, UR10, RZ ;  /* 0x0000000a090b7c10 */ /* 0x000fe2000fffe1ff */
[----:B------:R-:W-:-:S03]  /*02d0*/  IMAD.IADD R10, R10, 0x1, -R9 ;  /* 0x000000010a0a7824 */ /* 0x000fc600078e0a09 */
[----:B------:R-:W-:Y:S01]  /*02e0*/  ISETP.GT.U32.AND P1, PT, R8, -0x4, PT ;  /* 0xfffffffc0800780c */ /* 0x000fe20003f24070 */
[C---:B------:R-:W-:Y:S01]  /*02f0*/  VIADD R13, R11.reuse, 0xfffffffd ;  /* 0xfffffffd0b0d7836 */ /* 0x040fe20000000000 */
[----:B------:R-:W-:Y:S01]  /*0300*/  LOP3.LUT R20, R10, 0xfffffffc, RZ, 0xc0, !PT ;  /* 0xfffffffc0a147812 */ /* 0x000fe200078ec0ff */
[----:B------:R-:W-:-:S04]  /*0310*/  VIADD R21, R11, 0xfffffffc ;  /* 0xfffffffc0b157836 */ /* 0x000fc80000000000 */
[----:B-1--4-:R-:W-:-:S07]  /*0320*/  IMAD.MOV R20, RZ, RZ, -R20 ;  /* 0x000000ffff147224 */ /* 0x012fce00078e0a14 */
.L_x_57:
[----:B------:R-:W-:-:S13]  /*0330*/  ISETP.GE.AND P0, PT, R6, R7, PT ;  /* 0x000000070600720c */ /* 0x000fda0003f06270 */
[----:B------:R-:W-:Y:S05]  /*0340*/  @P0 BRA `(.L_x_50) ;  /* 0x0000000800d40947 */ /* 0x000fea0003800000 */
[----:B------:R-:W-:Y:S01]  /*0350*/  BSSY.RECONVERGENT B1, `(.L_x_51) ;  /* 0x0000063000017945 */ /* 0x000fe20003800200 */
[----:B------:R-:W-:-:S03]  /*0360*/  IMAD.MOV.U32 R19, RZ, RZ, R9 ;  /* 0x000000ffff137224 */ /* 0x000fc600078e0009 */
[----:B------:R-:W-:Y:S05]  /*0370*/  @P1 BRA `(.L_x_52) ;  /* 0x0000000400801947 */ /* 0x000fea0003800000 */
[----:B------:R-:W0:Y:S01]  /*0380*/  LDCU UR4, c[0x0][0x398] ;  /* 0x00007300ff0477ac */ /* 0x000e220008000800 */
[----:B------:R-:W-:Y:S01]  /*0390*/  LOP3.LUT R14, RZ, R9, RZ, 0x33, !PT ;  /* 0x00000009ff0e7212 */ /* 0x000fe200078e33ff */
[C---:B------:R-:W-:Y:S01]  /*03a0*/  IMAD R23, R12.reuse, 0x3, RZ ;  /* 0x000000030c177824 */ /* 0x040fe200078e02ff */
[----:B------:R-:W-:Y:S01]  /*03b0*/  IADD3 R8, PT, PT, R11, -0x2, RZ ;  /* 0xfffffffe0b087810 */ /* 0x000fe20007ffe0ff */
[----:B------:R-:W1:Y:S01]  /*03c0*/  LDCU UR5, c[0x0][0x394] ;  /* 0x00007280ff0577ac */ /* 0x000e620008000800 */
[----:B------:R-:W-:Y:S01]  /*03d0*/  BSSY.RECONVERGENT B2, `(.L_x_52) ;  /* 0x000005a000027945 */ /* 0x000fe20003800200 */
[----:B------:R-:W-:Y:S02]  /*03e0*/  IMAD.MOV.U32 R22, RZ, RZ, R20 ;  /* 0x000000ffff167224 */ /* 0x000fe400078e0014 */
[----:B------:R-:W-:Y:S01]  /*03f0*/  IMAD.MOV.U32 R25, RZ, RZ, R9 ;  /* 0x000000ffff197224 */ /* 0x000fe200078e0009 */
[----:B0-----:R-:W-:Y:S02]  /*0400*/  UIMAD UR10, UR4, 0x3, URZ ;  /* 0x00000003040a78a4 */ /* 0x001fe4000f8e02ff */
[--C-:B------:R-:W-:Y:S01]  /*0410*/  IMAD R27, R13, UR4, R12.reuse ;  /* 0x000000040d1b7c24 */ /* 0x100fe2000f8e020c */
[----:B------:R-:W-:Y:S01]  /*0420*/  ISETP.GE.AND P2, PT, R12, UR4, PT ;  /* 0x000000040c007c0c */ /* 0x000fe2000bf46270 */
[----:B------:R-:W-:-:S02]  /*0430*/  IMAD R29, R21, UR4, R12 ;  /* 0x00000004151d7c24 */ /* 0x000fc4000f8e020c */
[----:B-1----:R-:W-:Y:S02]  /*0440*/  VIADD R14, R14, UR5 ;  /* 0x000000050e0e7c36 */ /* 0x002fe40008000000 */
[--C-:B------:R-:W-:Y:S02]  /*0450*/  IMAD R8, R8, UR10, R23.reuse ;  /* 0x0000000a08087c24 */ /* 0x100fe4000f8e0217 */
[----:B------:R-:W-:Y:S02]  /*0460*/  IMAD R23, R14, UR10, R23 ;  /* 0x0000000a0e177c24 */ /* 0x000fe4000f8e0217 */
[----:B------:R-:W-:Y:S02]  /*0470*/  IMAD R27, R27, 0x3, RZ ;  /* 0x000000031b1b7824 */ /* 0x000fe400078e02ff */
[----:B------:R-:W-:-:S07]  /*0480*/  IMAD R29, R29, 0x3, RZ ;  /* 0x000000031d1d7824 */ /* 0x000fce00078e02ff */
.L_x_53:
[----:B------:R-:W0:Y:S01]  /*0490*/  LDC.64 R14, c[0x0][0x380] ;  /* 0x0000e000ff0e7b82 */ /* 0x000e220000000a00 */
[C---:B------:R-:W-:Y:S02]  /*04a0*/  ISETP.LT.AND P0, PT, R25.reuse, UR8, !P2 ;  /* 0x0000000819007c0c */ /* 0x040fe4000d701270 */
[----:B------:R-:W-:-:S04]  /*04b0*/  LOP3.LUT R16, R25, R12, RZ, 0xfc, !PT ;  /* 0x0000000c19107212 */ /* 0x000fc800078efcff */
[----:B------:R-:W-:Y:S01]  /*04c0*/  ISETP.GT.AND P0, PT, R16, -0x1, P0 ;  /* 0xffffffff1000780c */ /* 0x000fe20000704270 */
[----:B0-----:R-:W-:-:S12]  /*04d0*/  IMAD.WIDE R16, R23, 0x4, R14 ;  /* 0x0000000417107825 */ /* 0x001fd800078e020e */
[----:B------:R-:W2:Y:S01]  /*04e0*/  @P0 LDG.E R24, desc[UR6][R16.64] ;  /* 0x0000000610180981 */ /* 0x000ea2000c1e1900 */
[----:B------:R-:W-:-:S03]  /*04f0*/  IMAD.MOV.U32 R19, RZ, RZ, 0x437f0000 ;  /* 0x437f0000ff137424 */ /* 0x000fc600078e00ff */
[----:B------:R-:W3:Y:S01]  /*0500*/  @P0 LDG.E R26, desc[UR6][R16.64+0x8] ;  /* 0x00000806101a0981 */ /* 0x000ee2000c1e1900 */
[----:B--2---:R-:W-:-:S05]  /*0510*/  @P0 I2FP.F32.S32 R19, R24 ;  /* 0x0000001800130245 */ /* 0x004fca0000201400 */
[----:B------:R-:W-:Y:S02]  /*0520*/  FADD R28, R19, R18 ;  /* 0x00000012131c7221 */ /* 0x000fe40000000000 */
[----:B------:R-:W2:Y:S01]  /*0530*/  @P0 LDG.E R19, desc[UR6][R16.64+0x4] ;  /* 0x0000040610130981 */ /* 0x000ea2000c1e1900 */
[----:B------:R-:W-:Y:S02]  /*0540*/  IMAD.MOV.U32 R18, RZ, RZ, 0x437f0000 ;  /* 0x437f0000ff127424 */ /* 0x000fe400078e00ff */
[----:B------:R-:W-:Y:S01]  /*0550*/  HFMA2 R24, -RZ, RZ, 3.748046875, 0 ;  /* 0x437f0000ff187431 */ /* 0x000fe200000001ff */
[----:B---3--:R-:W-:Y:S02]  /*0560*/  @P0 I2FP.F32.S32 R24, R26 ;  /* 0x0000001a00180245 */ /* 0x008fe40000201400 */
[----:B--2---:R-:W-:Y:S01]  /*0570*/  @P0 I2FP.F32.S32 R18, R19 ;  /* 0x0000001300120245 */ /* 0x004fe20000201400 */
[----:B------:R-:W-:-:S05]  /*0580*/  VIADD R19, R25, 0x1 ;  /* 0x0000000119137836 */ /* 0x000fca0000000000 */
[C---:B------:R-:W-:Y:S02]  /*0590*/  ISETP.LT.AND P0, PT, R19.reuse, UR8, !P2 ;  /* 0x0000000813007c0c */ /* 0x040fe4000d701270 */
[----:B------:R-:W-:-:S04]  /*05a0*/  LOP3.LUT R19, R19, R12, RZ, 0xfc, !PT ;  /* 0x0000000c13137212 */ /* 0x000fc800078efcff */
[----:B------:R-:W-:Y:S01]  /*05b0*/  ISETP.GT.AND P0, PT, R19, -0x1, P0 ;  /* 0xffffffff1300780c */ /* 0x000fe20000704270 */
[----:B------:R-:W-:Y:S01]  /*05c0*/  FADD R28, R28, R18 ;  /* 0x000000121c1c7221 */ /* 0x000fe20000000000 */
[----:B------:R-:W-:-:S11]  /*05d0*/  IMAD.WIDE R18, R8, 0x4, R14 ;  /* 0x0000000408127825 */ /* 0x000fd600078e020e */
[----:B------:R-:W2:Y:S01]  /*05e0*/  @P0 LDG.E R26, desc[UR6][R18.64] ;  /* 0x00000006121a0981 */ /* 0x000ea2000c1e1900 */
[----:B------:R-:W-:Y:S02]  /*05f0*/  IMAD.MOV.U32 R16, RZ, RZ, 0x437f0000 ;  /* 0x437f0000ff107424 */ /* 0x000fe400078e00ff */
[----:B------:R-:W-:Y:S01]  /*0600*/  FADD R17, R28, R24 ;  /* 0x000000181c117221 */ /* 0x000fe20000000000 */
[----:B--2---:R-:W-:Y:S02]  /*0610*/  @P0 I2FP.F32.S32 R16, R26 ;  /* 0x0000001a00100245 */ /* 0x004fe40000201400 */
[----:B------:R-:W2:Y:S03]  /*0620*/  @P0 LDG.E R26, desc[UR6][R18.64+0x8] ;  /* 0x00000806121a0981 */ /* 0x000ea6000c1e1900 */
[----:B------:R-:W-:Y:S02]  /*0630*/  FADD R28, R17, R16 ;  /* 0x00000010111c7221 */ /* 0x000fe40000000000 */
[----:B------:R-:W3:Y:S01]  /*0640*/  @P0 LDG.E R17, desc[UR6][R18.64+0x4] ;  /* 0x0000040612110981 */ /* 0x000ee2000c1e1900 */
[----:B------:R-:W-:-:S02]  /*0650*/  IMAD.MOV.U32 R16, RZ, RZ, 0x437f0000 ;  /* 0x437f0000ff107424 */ /* 0x000fc400078e00ff */
[----:B------:R-:W-:Y:S01]  /*0660*/  IMAD.MOV.U32 R24, RZ, RZ, 0x437f0000 ;  /* 0x437f0000ff187424 */ /* 0x000fe200078e00ff */
[----:B--2---:R-:W-:Y:S02]  /*0670*/  @P0 I2FP.F32.S32 R24, R26 ;  /* 0x0000001a00180245 */ /* 0x004fe40000201400 */
[----:B---3--:R-:W-:Y:S01]  /*0680*/  @P0 I2FP.F32.S32 R16, R17 ;  /* 0x0000001100100245 */ /* 0x008fe20000201400 */
[----:B------:R-:W-:-:S05]  /*0690*/  VIADD R17, R25, 0x2 ;  /* 0x0000000219117836 */ /* 0x000fca0000000000 */
[C---:B------:R-:W-:Y:S02]  /*06a0*/  ISETP.LT.AND P0, PT, R17.reuse, UR8, !P2 ;  /* 0x0000000811007c0c */ /* 0x040fe4000d701270 */
[----:B------:R-:W-:-:S04]  /*06b0*/  LOP3.LUT R17, R17, R12, RZ, 0xfc, !PT ;  /* 0x0000000c11117212 */ /* 0x000fc800078efcff */
[----:B------:R-:W-:Y:S01]  /*06c0*/  ISETP.GT.AND P0, PT, R17, -0x1, P0 ;  /* 0xffffffff1100780c */ /* 0x000fe20000704270 */
[----:B------:R-:W-:Y:S01]  /*06d0*/  FADD R28, R28, R16 ;  /* 0x000000101c1c7221 */ /* 0x000fe20000000000 */
[----:B------:R-:W-:-:S11]  /*06e0*/  IMAD.WIDE R16, R27, 0x4, R14 ;  /* 0x000000041b107825 */ /* 0x000fd600078e020e */
[----:B------:R-:W2:Y:S01]  /*06f0*/  @P0 LDG.E R26, desc[UR6][R16.64] ;  /* 0x00000006101a0981 */ /* 0x000ea2000c1e1900 */
[----:B------:R-:W-:Y:S01]  /*0700*/  MOV R18, 0x437f0000 ;  /* 0x437f000000127802 */ /* 0x000fe20000000f00 */
[----:B------:R-:W-:Y:S02]  /*0710*/  FADD R19, R28, R24 ;  /* 0x000000181c137221 */ /* 0x000fe40000000000 */
[----:B------:R-:W3:Y:S01]  /*0720*/  @P0 LDG.E R24, desc[UR6][R16.64+0x8] ;  /* 0x0000080610180981 */ /* 0x000ee2000c1e1900 */
[----:B--2---:R-:W-:-:S05]  /*0730*/  @P0 I2FP.F32.S32 R18, R26 ;  /* 0x0000001a00120245 */ /* 0x004fca0000201400 */
[----:B------:R-:W-:Y:S02]  /*0740*/  FADD R26, R19, R18 ;  /* 0x00000012131a7221 */ /* 0x000fe40000000000 */
[----:B------:R-:W2:Y:S01]  /*0750*/  @P0 LDG.E R18, desc[UR6][R16.64+0x4] ;  /* 0x0000040610120981 */ /* 0x000ea2000c1e1900 */
[----:B------:R-:W-:Y:S02]  /*0760*/  IMAD.MOV.U32 R19, RZ, RZ, 0x437f0000 ;  /* 0x437f0000ff137424 */ /* 0x000fe400078e00ff */
[----:B------:R-:W-:Y:S01]  /*0770*/  IMAD.WIDE R14, R29, 0x4, R14 ;  /* 0x000000041d0e7825 */ /* 0x000fe200078e020e */
[----:B--2---:R-:W-:-:S03]  /*0780*/  @P0 I2FP.F32.S32 R19, R18 ;  /* 0x0000001200130245 */ /* 0x004fc60000201400 */
[----:B------:R-:W-:Y:S01]  /*0790*/  IMAD.MOV.U32 R18, RZ, RZ, 0x437f0000 ;  /* 0x437f0000ff127424 */ /* 0x000fe200078e00ff */
[----:B---3--:R-:W-:Y:S01]  /*07a0*/  @P0 I2FP.F32.S32 R18, R24 ;  /* 0x0000001800120245 */ /* 0x008fe20000201400 */
[----:B------:R-:W-:-:S05]  /*07b0*/  VIADD R24, R25, 0x3 ;  /* 0x0000000319187836 */ /* 0x000fca0000000000 */
[C---:B------:R-:W-:Y:S02]  /*07c0*/  ISETP.LT.AND P0, PT, R24.reuse, UR8, !P2 ;  /* 0x0000000818007c0c */ /* 0x040fe4000d701270 */
[----:B------:R-:W-:-:S04]  /*07d0*/  LOP3.LUT R24, R24, R12, RZ, 0xfc, !PT ;  /* 0x0000000c18187212 */ /* 0x000fc800078efcff */
[----:B------:R-:W-:Y:S01]  /*07e0*/  ISETP.GT.AND P0, PT, R24, -0x1, P0 ;  /* 0xffffffff1800780c */ /* 0x000fe20000704270 */
[----:B------:R-:W-:-:S12]  /*07f0*/  FADD R19, R26, R19 ;  /* 0x000000131a137221 */ /* 0x000fd80000000000 */
[----:B------:R-:W2:Y:S04]  /*0800*/  @P0 LDG.E R26, desc[UR6][R14.64] ;  /* 0x000000060e1a0981 */ /* 0x000ea8000c1e1900 */
[----:B------:R-:W3:Y:S04]  /*0810*/  @P0 LDG.E R17, desc[UR6][R14.64+0x4] ;  /* 0x000004060e110981 */ /* 0x000ee8000c1e1900 */
[----:B------:R-:W4:Y:S01]  /*0820*/  @P0 LDG.E R16, desc[UR6][R14.64+0x8] ;  /* 0x000008060e100981 */ /* 0x000f22000c1e1900 */
[----:B------:R-:W-:Y:S01]  /*0830*/  FADD R24, R19, R18 ;  /* 0x0000001213187221 */ /* 0x000fe20000000000 */
[----:B------:R-:W-:-:S02]  /*0840*/  IMAD.MOV.U32 R18, RZ, RZ, 0x437f0000 ;  /* 0x437f0000ff127424 */ /* 0x000fc400078e00ff */
[----:B------:R-:W-:Y:S02]  /*0850*/  VIADD R22, R22, 0x4 ;  /* 0x0000000416167836 */ /* 0x000fe40000000000 */
[----:B------:R-:W-:Y:S01]  /*0860*/  IMAD.MOV.U32 R19, RZ, RZ, 0x437f0000 ;  /* 0x437f0000ff137424 */ /* 0x000fe200078e00ff */
[----:B--2---:R-:W-:-:S05]  /*0870*/  @P0 I2FP.F32.S32 R18, R26 ;  /* 0x0000001a00120245 */ /* 0x004fca0000201400 */
[----:B------:R-:W-:Y:S01]  /*0880*/  FADD R24, R24, R18 ;  /* 0x0000001218187221 */ /* 0x000fe20000000000 */
[----:B------:R-:W-:Y:S01]  /*0890*/  HFMA2 R18, -RZ, RZ, 3.748046875, 0 ;  /* 0x437f0000ff127431 */ /* 0x000fe200000001ff */
[----:B---3--:R-:W-:Y:S02]  /*08a0*/  @P0 I2FP.F32.S32 R19, R17 ;  /* 0x0000001100130245 */ /* 0x008fe40000201400 */
[----:B----4-:R-:W-:Y:S02]  /*08b0*/  @P0 I2FP.F32.S32 R18, R16 ;  /* 0x0000001000120245 */ /* 0x010fe40000201400 */
[----:B------:R-:W-:Y:S01]  /*08c0*/  ISETP.NE.AND P0, PT, R22, RZ, PT ;  /* 0x000000ff1600720c */ /* 0x000fe20003f05270 */
[----:B------:R-:W-:Y:S01]  /*08d0*/  FADD R17, R24, R19 ;  /* 0x0000001318117221 */ /* 0x000fe20000000000 */
[----:B------:R-:W-:Y:S02]  /*08e0*/  IMAD R24, RZ, RZ, -UR9 ;  /* 0x80000009ff187e24 */ /* 0x000fe4000f8e02ff */
[----:B------:R-:W-:-:S02]  /*08f0*/  VIADD R19, R25, 0x4 ;  /* 0x0000000419137836 */ /* 0x000fc40000000000 */
[----:B------:R-:W-:Y:S01]  /*0900*/  FADD R18, R17, R18 ;  /* 0x0000001211127221 */ /* 0x000fe20000000000 */
[C---:B------:R-:W-:Y:S02]  /*0910*/  IMAD R27, R24.reuse, 0xc, R27 ;  /* 0x0000000c181b7824 */ /* 0x040fe400078e021b */
[C---:B------:R-:W-:Y:S02]  /*0920*/  IMAD R29, R24.reuse, 0xc, R29 ;  /* 0x0000000c181d7824 */ /* 0x040fe400078e021d */
[C---:B------:R-:W-:Y:S02]  /*0930*/  IMAD R8, R24.reuse, 0xc, R8 ;  /* 0x0000000c18087824 */ /* 0x040fe400078e0208 */
[----:B------:R-:W-:Y:S02]  /*0940*/  IMAD R23, R24, 0xc, R23 ;  /* 0x0000000c18177824 */ /* 0x000fe400078e0217 */
[----:B------:R-:W-:Y:S01]  /*0950*/  IMAD.MOV.U32 R25, RZ, RZ, R19 ;  /* 0x000000ffff197224 */ /* 0x000fe200078e0013 */
[----:B------:R-:W-:Y:S06]  /*0960*/  @P0 BRA `(.L_x_53) ;  /* 0xfffffff800c80947 */ /* 0x000fec000383ffff */
[----:B------:R-:W-:Y:S05]  /*0970*/  BSYNC.RECONVERGENT B2 ;  /* 0x0000000000027941 */ /* 0x000fea0003800200 */
.L_x_52:
[----:B------:R-:W-:Y:S05]  /*0980*/  BSYNC.RECONVERGENT B1 ;  /* 0x0000000000017941 */ /* 0x000fea0003800200 */
.L_x_51:
[----:B------:R-:W-:Y:S01]  /*0990*/  LOP3.LUT R8, R10, 0x3, RZ, 0xc0, !PT ;  /* 0x000000030a087812 */ /* 0x000fe200078ec0ff */
[----:B------:R-:W-:Y:S03]  /*09a0*/  BSSY.RECONVERGENT B1, `(.L_x_50) ;  /* 0x000004f000017945 */ /* 0x000fe60003800200 */
[----:B------:R-:W-:-:S13]  /*09b0*/  ISETP.NE.AND P0, PT, R8, RZ, PT ;  /* 0x000000ff0800720c */ /* 0x000fda0003f05270 */
[----:B------:R-:W-:Y:S05]  /*09c0*/  @!P0 BRA `(.L_x_54) ;  /* 0x0000000400308947 */ /* 0x000fea0003800000 */
[----:B------:R-:W-:Y:S01]  /*09d0*/  ISETP.NE.AND P0, PT, R8, 0x1, PT ;  /* 0x000000010800780c */ /* 0x000fe20003f05270 */
[----:B------:R-:W-:Y:S01]  /*09e0*/  BSSY.RECONVERGENT B2, `(.L_x_55) ;  /* 0x0000031000027945 */ /* 0x000fe20003800200 */
[----:B------:R-:W-:-:S11]  /*09f0*/  LOP3.LUT P2, RZ, R10, 0x1, RZ, 0xc0, !PT ;  /* 0x000000010aff7812 */ /* 0x000fd6000784c0ff */
[----:B------:R-:W-:Y:S05]  /*0a00*/  @!P0 BRA `(.L_x_56) ;  /* 0x0000000000b88947 */ /* 0x000fea0003800000 */
[----:B------:R-:W0:Y:S01]  /*0a10*/  LDC R16, c[0x0][0x394] ;  /* 0x0000e500ff107b82 */ /* 0x000e220000000800 */
[----:B------:R-:W1:Y:S01]  /*0a20*/  LDCU UR4, c[0x0][0x398] ;  /* 0x00007300ff0477ac */ /* 0x000e620008000800 */
[----:B------:R-:W-:Y:S02]  /*0a30*/  LOP3.LUT R17, R19, R12, RZ, 0xfc, !PT ;  /* 0x0000000c13117212 */ /* 0x000fe400078efcff */
[----:B------:R-:W-:Y:S02]  /*0a40*/  LOP3.LUT R8, RZ, R19, RZ, 0x33, !PT ;  /* 0x00000013ff087212 */ /* 0x000fe400078e33ff */
[----:B------:R-:W-:Y:S02]  /*0a50*/  ISETP.GT.AND P0, PT, R17, -0x1, PT ;  /* 0xffffffff1100780c */ /* 0x000fe40003f04270 */
[----:B------:R-:W2:Y:S01]  /*0a60*/  LDC.64 R14, c[0x0][0x380] ;  /* 0x0000e000ff0e7b82 */ /* 0x000ea20000000a00 */
[C---:B------:R-:W-:Y:S02]  /*0a70*/  IADD3 R23, PT, PT, R19.reuse, 0x1, RZ ;  /* 0x0000000113177810 */ /* 0x040fe40007ffe0ff */
[----:B-1----:R-:W-:Y:S01]  /*0a80*/  ISETP.GE.AND P3, PT, R12, UR4, PT ;  /* 0x000000040c007c0c */ /* 0x002fe2000bf66270 */
[----:B0-----:R-:W-:Y:S01]  /*0a90*/  IMAD.IADD R17, R8, 0x1, R16 ;  /* 0x0000000108117824 */ /* 0x001fe200078e0210 */
[----:B------:R-:W-:-:S02]  /*0aa0*/  ISETP.LT.AND P0, PT, R19, R16, P0 ;  /* 0x000000101300720c */ /* 0x000fc40000701270 */
[----:B------:R-:W-:Y:S01]  /*0ab0*/  ISETP.LT.AND P3, PT, R23, R16, !P3 ;  /* 0x000000101700720c */ /* 0x000fe20005f61270 */
[----:B------:R-:W-:Y:S01]  /*0ac0*/  IMAD R17, R17, UR4, R12 ;  /* 0x0000000411117c24 */ /* 0x000fe2000f8e020c */
[----:B------:R-:W-:Y:S02]  /*0ad0*/  ISETP.LT.AND P0, PT, R12, UR4, P0 ;  /* 0x000000040c007c0c */ /* 0x000fe40008701270 */
[----:B------:R-:W-:Y:S01]  /*0ae0*/  IADD3 R25, PT, PT, -R19, -0x2, R16 ;  /* 0xfffffffe13197810 */ /* 0x000fe20007ffe110 */
[----:B------:R-:W-:Y:S01]  /*0af0*/  IMAD R17, R17, 0x3, RZ ;  /* 0x0000000311117824 */ /* 0x000fe200078e02ff */
[----:B------:R-:W-:-:S03]  /*0b00*/  LOP3.LUT R23, R23, R12, RZ, 0xfc, !PT ;  /* 0x0000000c17177212 */ /* 0x000fc600078efcff */
[----:B--2---:R-:W-:Y:S01]  /*0b10*/  IMAD.WIDE R16, R17, 0x4, R14 ;  /* 0x0000000411107825 */ /* 0x004fe200078e020e */
[----:B------:R-:W-:-:S03]  /*0b20*/  ISETP.GT.AND P3, PT, R23, -0x1, P3 ;  /* 0xffffffff1700780c */ /* 0x000fc60001f64270 */
[----:B------:R-:W-:Y:S02]  /*0b30*/  IMAD R25, R25, UR4, R12 ;  /* 0x0000000419197c24 */ /* 0x000fe4000f8e020c */
[----:B------:R-:W2:Y:S02]  /*0b40*/  @P0 LDG.E R26, desc[UR6][R16.64] ;  /* 0x00000006101a0981 */ /* 0x000ea4000c1e1900 */
[----:B------:R-:W-:Y:S02]  /*0b50*/  IMAD R25, R25, 0x3, RZ ;  /* 0x0000000319197824 */ /* 0x000fe400078e02ff */
[----:B------:R-:W3:Y:S02]  /*0b60*/  @P0 LDG.E R8, desc[UR6][R16.64+0x4] ;  /* 0x0000040610080981 */ /* 0x000ee4000c1e1900 */
[----:B------:R-:W-:Y:S02]  /*0b70*/  IMAD.WIDE R14, R25, 0x4, R14 ;  /* 0x00000004190e7825 */ /* 0x000fe400078e020e */
[----:B------:R0:W4:Y:S04]  /*0b80*/  @P0 LDG.E R28, desc[UR6][R16.64+0x8] ;  /* 0x00000806101c0981 */ /* 0x000128000c1e1900 */
[----:B------:R-:W5:Y:S04]  /*0b90*/  @P3 LDG.E R22, desc[UR6][R14.64] ;  /* 0x000000060e163981 */ /* 0x000f68000c1e1900 */
[----:B------:R-:W5:Y:S04]  /*0ba0*/  @P3 LDG.E R23, desc[UR6][R14.64+0x4] ;  /* 0x000004060e173981 */ /* 0x000f68000c1e1900 */
[----:B------:R-:W5:Y:S01]  /*0bb0*/  @P3 LDG.E R24, desc[UR6][R14.64+0x8] ;  /* 0x000008060e183981 */ /* 0x000f62000c1e1900 */
[----:B------:R-:W-:-:S02]  /*0bc0*/  IMAD.MOV.U32 R25, RZ, RZ, 0x437f0000 ;  /* 0x437f0000ff197424 */ /* 0x000fc400078e00ff */
[----:B------:R-:W-:Y:S02]  /*0bd0*/  IMAD.MOV.U32 R27, RZ, RZ, 0x437f0000 ;  /* 0x437f0000ff1b7424 */ /* 0x000fe400078e00ff */
[----:B0-----:R-:W-:Y:S02]  /*0be0*/  IMAD.MOV.U32 R16, RZ, RZ, 0x437f0000 ;  /* 0x437f0000ff107424 */ /* 0x001fe400078e00ff */
[----:B------:R-:W-:Y:S01]  /*0bf0*/  VIADD R19, R19, 0x2 ;  /* 0x0000000213137836 */ /* 0x000fe20000000000 */
[----:B--2---:R-:W-:Y:S01]  /*0c00*/  @P0 I2FP.F32.S32 R25, R26 ;  /* 0x0000001a00190245 */ /* 0x004fe20000201400 */
[----:B------:R-:W-:Y:S01]  /*0c10*/  IMAD.MOV.U32 R26, RZ, RZ, 0x437f0000 ;  /* 0x437f0000ff1a7424 */ /* 0x000fe200078e00ff */
[----:B---3--:R-:W-:-:S03]  /*0c20*/  @P0 I2FP.F32.S32 R26, R8 ;  /* 0x00000008001a0245 */ /* 0x008fc60000201400 */
[----:B------:R-:W-:Y:S01]  /*0c30*/  FADD R25, R18, R25 ;  /* 0x0000001912197221 */ /* 0x000fe20000000000 */
[----:B------:R-:W-:Y:S01]  /*0c40*/  IMAD.MOV.U32 R8, RZ, RZ, 0x437f0000 ;  /* 0x437f0000ff087424 */ /* 0x000fe200078e00ff */
[----:B------:R-:W-:Y:S02]  /*0c50*/  MOV R18, 0x437f0000 ;  /* 0x437f000000127802 */ /* 0x000fe40000000f00 */
[----:B----4-:R-:W-:Y:S01]  /*0c60*/  @P0 I2FP.F32.S32 R27, R28 ;  /* 0x0000001c001b0245 */ /* 0x010fe20000201400 */
[----:B------:R-:W-:Y:S01]  /*0c70*/  FADD R26, R25, R26 ;  /* 0x0000001a191a7221 */ /* 0x000fe20000000000 */
[----:B-----5:R-:W-:-:S03]  /*0c80*/  @P3 I2FP.F32.S32 R8, R22 ;  /* 0x0000001600083245 */ /* 0x020fc60000201400 */
[----:B------:R-:W-:Y:S01]  /*0c90*/  FADD R27, R26, R27 ;  /* 0x0000001b1a1b7221 */ /* 0x000fe20000000000 */
[----:B------:R-:W-:-:S03]  /*0ca0*/  @P3 I2FP.F32.S32 R16, R23 ;  /* 0x0000001700103245 */ /* 0x000fc60000201400 */
[----:B------:R-:W-:Y:S01]  /*0cb0*/  FADD R27, R27, R8 ;  /* 0x000000081b1b7221 */ /* 0x000fe20000000000 */
[----:B------:R-:W-:-:S03]  /*0cc0*/  @P3 I2FP.F32.S32 R18, R24 ;  /* 0x0000001800123245 */ /* 0x000fc60000201400 */
[----:B------:R-:W-:-:S04]  /*0cd0*/  FADD R27, R27, R16 ;  /* 0x000000101b1b7221 */ /* 0x000fc80000000000 */
[----:B------:R-:W-:-:S07]  /*0ce0*/  FADD R18, R27, R18 ;  /* 0x000000121b127221 */ /* 0x000fce0000000000 */
.L_x_56:
[----:B------:R-:W-:Y:S05]  /*0cf0*/  BSYNC.RECONVERGENT B2 ;  /* 0x0000000000027941 */ /* 0x000fea0003800200 */
.L_x_55:
[----:B------:R-:W-:Y:S05]  /*0d00*/  @!P2 BRA `(.L_x_54) ;  /* 0x000000000060a947 */ /* 0x000fea0003800000 */
[----:B------:R-:W0:Y:S01]  /*0d10*/  LDCU UR4, c[0x0][0x398] ;  /* 0x00007300ff0477ac */ /* 0x000e220008000800 */
[----:B------:R-:W1:Y:S01]  /*0d20*/  LDC.64 R14, c[0x0][0x380] ;  /* 0x0000e000ff0e7b82 */ /* 0x000e620000000a00 */
[----:B------:R-:W-:Y:S01]  /*0d30*/  LOP3.LUT R8, RZ, R19, RZ, 0x33, !PT ;  /* 0x00000013ff087212 */ /* 0x000fe200078e33ff */
[----:B------:R-:W2:Y:S01]  /*0d40*/  LDCU UR5, c[0x0][0x394] ;  /* 0x00007280ff0577ac */ /* 0x000ea20008000800 */
[----:B0-----:R-:W-:-:S03]  /*0d50*/  ISETP.GE.AND P0, PT, R12, UR4, PT ;  /* 0x000000040c007c0c */ /* 0x001fc6000bf06270 */
[----:B--2---:R-:W-:Y:S01]  /*0d60*/  VIADD R17, R8, UR5 ;  /* 0x0000000508117c36 */ /* 0x004fe20008000000 */
[C---:B------:R-:W-:Y:S02]  /*0d70*/  ISETP.LT.AND P0, PT, R19.reuse, UR5, !P0 ;  /* 0x0000000513007c0c */ /* 0x040fe4000c701270 */
[----:B------:R-:W-:Y:S01]  /*0d80*/  LOP3.LUT R8, R19, R12, RZ, 0xfc, !PT ;  /* 0x0000000c13087212 */ /* 0x000fe200078efcff */
[----:B------:R-:W-:-:S03]  /*0d90*/  IMAD R17, R17, UR4, R12 ;  /* 0x0000000411117c24 */ /* 0x000fc6000f8e020c */
[----:B------:R-:W-:Y:S01]  /*0da0*/  ISETP.GT.AND P0, PT, R8, -0x1, P0 ;  /* 0xffffffff0800780c */ /* 0x000fe20000704270 */
[----:B------:R-:W-:-:S04]  /*0db0*/  IMAD R17, R17, 0x3, RZ ;  /* 0x0000000311117824 */ /* 0x000fc800078e02ff */
[----:B-1----:R-:W-:-:S08]  /*0dc0*/  IMAD.WIDE R14, R17, 0x4, R14 ;  /* 0x00000004110e7825 */ /* 0x002fd000078e020e */
[----:B------:R-:W2:Y:S04]  /*0dd0*/  @P0 LDG.E R22, desc[UR6][R14.64] ;  /* 0x000000060e160981 */ /* 0x000ea8000c1e1900 */
[----:B------:R-:W3:Y:S04]  /*0de0*/  @P0 LDG.E R16, desc[UR6][R14.64+0x4] ;  /* 0x000004060e100981 */ /* 0x000ee8000c1e1900 */
[----:B------:R-:W4:Y:S01]  /*0df0*/  @P0 LDG.E R19, desc[UR6][R14.64+0x8] ;  /* 0x000008060e130981 */ /* 0x000f22000c1e1900 */
[----:B------:R-:W-:Y:S02]  /*0e00*/  IMAD.MOV.U32 R17, RZ, RZ, 0x437f0000 ;  /* 0x437f0000ff117424 */ /* 0x000fe400078e00ff */
[----:B------:R-:W-:Y:S01]  /*0e10*/  IMAD.MOV.U32 R8, RZ, RZ, 0x437f0000 ;  /* 0x437f0000ff087424 */ /* 0x000fe200078e00ff */
[----:B--2---:R-:W-:-:S02]  /*0e20*/  @P0 I2FP.F32.S32 R17, R22 ;  /* 0x0000001600110245 */ /* 0x004fc40000201400 */
[----:B---3--:R-:W-:-:S03]  /*0e30*/  @P0 I2FP.F32.S32 R8, R16 ;  /* 0x0000001000080245 */ /* 0x008fc60000201400 */
[----:B------:R-:W-:Y:S01]  /*0e40*/  FADD R17, R18, R17 ;  /* 0x0000001112117221 */ /* 0x000fe20000000000 */
[----:B------:R-:W-:Y:S01]  /*0e50*/  IMAD.MOV.U32 R16, RZ, RZ, 0x437f0000 ;  /* 0x437f0000ff107424 */ /* 0x000fe200078e00ff */
[----:B----4-:R-:W-:Y:S02]  /*0e60*/  @P0 I2FP.F32.S32 R16, R19 ;  /* 0x0000001300100245 */ /* 0x010fe40000201400 */
[----:B------:R-:W-:-:S04]  /*0e70*/  FADD R17, R17, R8 ;  /* 0x0000000811117221 */ /* 0x000fc80000000000 */
[----:B------:R-:W-:-:S07]  /*0e80*/  FADD R18, R17, R16 ;  /* 0x0000001011127221 */ /* 0x000fce0000000000 */
.L_x_54:
[----:B------:R-:W-:Y:S05]  /*0e90*/  BSYNC.RECONVERGENT B1 ;  /* 0x0000000000017941 */ /* 0x000fea0003800200 */
.L_x_50:
[----:B------:R-:W-:Y:S01]  /*0ea0*/  IMAD.IADD R15, R0, 0x1, R4 ;  /* 0x00000001000f7824 */ /* 0x000fe200078e0204 */
[----:B------:R-:W-:-:S04]  /*0eb0*/  IADD3 R12, PT, PT, R12, 0x1, RZ ;  /* 0x000000010c0c7810 */ /* 0x000fc80007ffe0ff */
[----:B------:R-:W-:-:S13]  /*0ec0*/  ISETP.GE.AND P0, PT, R12, R15, PT ;  /* 0x0000000f0c00720c */ /* 0x000fda0003f06270 */
[----:B------:R-:W-:Y:S05]  /*0ed0*/  @!P0 BRA `(.L_x_57) ;  /* 0xfffffff400148947 */ /* 0x000fea000383ffff */
[----:B------:R-:W-:Y:S05]  /*0ee0*/  BSYNC.RECONVERGENT B0 ;  /* 0x0000000000007941 */ /* 0x000fea0003800200 */
.L_x_49:
[----:B-----5:R-:W-:Y:S01]  /*0ef0*/  IMAD.IADD R6, R7, 0x1, -R6 ;  /* 0x0000000107067824 */ /* 0x020fe200078e0a06 */
[----:B------:R-:W-:Y:S01]  /*0f00*/  BSSY.RECONVERGENT B0, `(.L_x_58) ;  /* 0x000000f000007945 */ /* 0x000fe20003800200 */
[----:B------:R-:W-:-:S04]  /*0f10*/  IMAD.IADD R5, R4, 0x1, -R5 ;  /* 0x0000000104057824 */ /* 0x000fc800078e0a05 */
[----:B------:R-:W-:-:S04]  /*0f20*/  IMAD R5, R6, R5, RZ ;  /* 0x0000000506057224 */ /* 0x000fc800078e02ff */
[----:B------:R-:W-:-:S05]  /*0f30*/  IMAD R5, R5, 0x3, RZ ;  /* 0x0000000305057824 */ /* 0x000fca00078e02ff */
[----:B------:R-:W-:-:S04]  /*0f40*/  I2FP.F32.S32 R9, R5 ;  /* 0x0000000500097245 */ /* 0x000fc80000201400 */
[----:B------:R-:W1:Y:S08]  /*0f50*/  MUFU.RCP R5, R9 ;  /* 0x0000000900057308 */ /* 0x000e700000001000 */
[----:B------:R-:W2:Y:S01]  /*0f60*/  FCHK P0, R18, R9 ;  /* 0x0000000912007302 */ /* 0x000ea20000000000 */
[----:B-1----:R-:W-:-:S04]  /*0f70*/  FFMA R4, -R9, R5, 1 ;  /* 0x3f80000009047423 */ /* 0x002fc80000000105 */
[----:B------:R-:W-:-:S04]  /*0f80*/  FFMA R5, R5, R4, R5 ;  /* 0x0000000405057223 */ /* 0x000fc80000000005 */
[----:B------:R-:W-:-:S04]  /*0f90*/  FFMA R4, R5, R18, RZ ;  /* 0x0000001205047223 */ /* 0x000fc800000000ff */
[----:B------:R-:W-:-:S04]  /*0fa0*/  FFMA R7, -R9, R4, R18 ;  /* 0x0000000409077223 */ /* 0x000fc80000000112 */
[----:B------:R-:W-:Y:S01]  /*0fb0*/  FFMA R4, R5, R7, R4 ;  /* 0x0000000705047223 */ /* 0x000fe20000000004 */
[----:B--2---:R-:W-:Y:S06]  /*0fc0*/  @!P0 BRA `(.L_x_59) ;  /* 0x0000000000088947 */ /* 0x004fec0003800000 */
[----:B------:R-:W-:-:S07]  /*0fd0*/  MOV R6, 0xff0 ;  /* 0x00000ff000067802 */ /* 0x000fce0000000f00 */
[----:B0-----:R-:W-:Y:S05]  /*0fe0*/  CALL.REL.NOINC `($__internal_2_$__cuda_sm3x_div_rn_noftz_f32_slowpath) ;  /* 0x00000000007c7944 */ /* 0x001fea0003c00000 */
.L_x_59:
[----:B------:R-:W-:Y:S05]  /*0ff0*/  BSYNC.RECONVERGENT B0 ;  /* 0x0000000000007941 */ /* 0x000fea0003800200 */
.L_x_58:
[----:B------:R-:W1:Y:S01]  /*1000*/  LDCU UR4, c[0x0][0x390] ;  /* 0x00007200ff0477ac */ /* 0x000e620008000800 */
[----:B------:R-:W2:Y:S01]  /*1010*/  LDCU UR5, c[0x0][0x3a4] ;  /* 0x00007480ff0577ac */ /* 0x000ea20008000800 */
[----:B-1----:R-:W-:-:S05]  /*1020*/  FADD R4, R4, -UR4 ;  /* 0x8000000404047e21 */ /* 0x002fca0008000000 */
[----:B--2---:R-:W-:-:S04]  /*1030*/  FSETP.GE.AND P0, PT, R4, -UR5, PT ;  /* 0x8000000504007c0b */ /* 0x004fc8000bf06000 */
[----:B------:R-:W-:-:S13]  /*1040*/  FSETP.GTU.OR P0, PT, R4, UR5, !P0 ;  /* 0x0000000504007c0b */ /* 0x000fda000c70c400 */
[----:B------:R-:W-:Y:S05]  /*1050*/  @P0 BRA `(.L_x_60) ;  /* 0x0000000000340947 */ /* 0x000fea0003800000 */
[----:B------:R-:W1:Y:S01]  /*1060*/  LDCU UR8, c[0x0][0x394] ;  /* 0x00007280ff0877ac */ /* 0x000e620008000800 */
[----:B------:R-:W-:Y:S01]  /*1070*/  LOP3.LUT R2, RZ, R2, RZ, 0x33, !PT ;  /* 0x00000002ff027212 */ /* 0x000fe200078e33ff */
[----:B------:R-:W-:Y:S01]  /*1080*/  IMAD.MOV.U32 R4, RZ, RZ, 0x1 ;  /* 0x00000001ff047424 */ /* 0x000fe200078e00ff */
[----:B------:R-:W2:Y:S01]  /*1090*/  LDCU UR9, c[0x0][0x398] ;  /* 0x00007300ff0977ac */ /* 0x000ea20008000800 */
[----:B------:R-:W3:Y:S02]  /*10a0*/  LDCU.64 UR4, c[0x0][0x3a8] ;  /* 0x00007500ff0477ac */ /* 0x000ee40008000a00 */
[----:B-1----:R-:W-:-:S04]  /*10b0*/  VIADD R5, R2, UR8 ;  /* 0x0000000802057c36 */ /* 0x002fc80008000000 */
[----:B--2---:R-:W-:-:S04]  /*10c0*/  IMAD R0, R5, UR9, R0 ;  /* 0x0000000905007c24 */ /* 0x004fc8000f8e0200 */
[----:B------:R-:W-:-:S05]  /*10d0*/  IMAD R0, R0, 0x3, R3 ;  /* 0x0000000300007824 */ /* 0x000fca00078e0203 */
[----:B---3--:R-:W-:-:S04]  /*10e0*/  IADD3 R2, P0, PT, R0, UR4, RZ ;  /* 0x0000000400027c10 */ /* 0x008fc8000ff1e0ff */
[----:B------:R-:W-:Y:S02]  /*10f0*/  LEA.HI.X.SX32 R3, R0, UR5, 0x1, P0 ;  /* 0x0000000500037c11 */ /* 0x000fe400080f0eff */
[----:B------:R-:W-:-:S05]  /*1100*/  PRMT R0, R4, 0x7610, R0 ;  /* 0x0000761004007816 */ /* 0x000fca0000000000 */
[----:B------:R-:W-:Y:S01]  /*1110*/  STG.E.U8 desc[UR6][R2.64], R0 ;  /* 0x0000000002007986 */ /* 0x000fe2000c101106 */
[----:B------:R-:W-:Y:S05]  /*1120*/  EXIT ;  /* 0x000000000000794d */ /* 0x000fea0003800000 */
.L_x_60:
[----:B------:R-:W1:Y:S01]  /*1130*/  LDCU UR4, c[0x0][0x394] ;  /* 0x00007280ff0477ac */ /* 0x000e620008000800 */
[----:B------:R-:W-:Y:S01]  /*1140*/  LOP3.LUT R2, RZ, R2, RZ, 0x33, !PT ;  /* 0x00000002ff027212 */ /* 0x000fe200078e33ff */
[----:B------:R-:W2:Y:S01]  /*1150*/  LDCU UR5, c[0x0][0x398] ;  /* 0x00007300ff0577ac */ /* 0x000ea20008000800 */
[----:B------:R-:W3:Y:S02]  /*1160*/  LDCU.64 UR8, c[0x0][0x3a8] ;  /* 0x00007500ff0877ac */ /* 0x000ee40008000a00 */
[----:B-1----:R-:W-:-:S05]  /*1170*/  IADD3 R5, PT, PT, R2, UR4, RZ ;  /* 0x0000000402057c10 */ /* 0x002fca000fffe0ff */
[----:B--2---:R-:W-:-:S04]  /*1180*/  IMAD R0, R5, UR5, R0 ;  /* 0x0000000505007c24 */ /* 0x004fc8000f8e0200 */
[----:B------:R-:W-:-:S05]  /*1190*/  IMAD R0, R0, 0x3, R3 ;  /* 0x0000000300007824 */ /* 0x000fca00078e0203 */
[----:B---3--:R-:W-:-:S04]  /*11a0*/  IADD3 R2, P0, PT, R0, UR8, RZ ;  /* 0x0000000800027c10 */ /* 0x008fc8000ff1e0ff */
[----:B------:R-:W-:-:S05]  /*11b0*/  LEA.HI.X.SX32 R3, R0, UR9, 0x1, P0 ;  /* 0x0000000900037c11 */ /* 0x000fca00080f0eff */
[----:B------:R-:W-:Y:S01]  /*11c0*/  STG.E.U8 desc[UR6][R2.64], RZ ;  /* 0x000000ff02007986 */ /* 0x000fe2000c101106 */
[----:B------:R-:W-:Y:S05]  /*11d0*/  EXIT ;  /* 0x000000000000794d */ /* 0x000fea0003800000 */
        .weak           $__internal_2_$__cuda_sm3x_div_rn_noftz_f32_slowpath
        .type           $__internal_2_$__cuda_sm3x_div_rn_noftz_f32_slowpath,@function
        .size           $__internal_2_$__cuda_sm3x_div_rn_noftz_f32_slowpath,(.L_x_75 - $__internal_2_$__cuda_sm3x_div_rn_noftz_f32_slowpath)
$__internal_2_$__cuda_sm3x_div_rn_noftz_f32_slowpath:
[--C-:B------:R-:W-:Y:S01]  /*11e0*/  SHF.R.U32.HI R5, RZ, 0x17, R9.reuse ;  /* 0x00000017ff057819 */ /* 0x100fe20000011609 */
[----:B------:R-:W-:Y:S01]  /*11f0*/  BSSY.RECONVERGENT B1, `(.L_x_61) ;  /* 0x0000064000017945 */ /* 0x000fe20003800200 */
[----:B------:R-:W-:Y:S02]  /*1200*/  SHF.R.U32.HI R4, RZ, 0x17, R18 ;  /* 0x00000017ff047819 */ /* 0x000fe40000011612 */
[----:B------:R-:W-:Y:S01]  /*1210*/  LOP3.LUT R12, R5, 0xff, RZ, 0xc0, !PT ;  /* 0x000000ff050c7812 */ /* 0x000fe200078ec0ff */
[----:B------:R-:W-:Y:S01]  /*1220*/  IMAD.MOV.U32 R5, RZ, RZ, R9 ;  /* 0x000000ffff057224 */ /* 0x000fe200078e0009 */
[----:B------:R-:W-:-:S03]  /*1230*/  LOP3.LUT R10, R4, 0xff, RZ, 0xc0, !PT ;  /* 0x000000ff040a7812 */ /* 0x000fc600078ec0ff */
[----:B------:R-:W-:Y:S02]  /*1240*/  VIADD R11, R12, 0xffffffff ;  /* 0xffffffff0c0b7836 */ /* 0x000fe40000000000 */
[----:B------:R-:W-:-:S03]  /*1250*/  VIADD R8, R10, 0xffffffff ;  /* 0xffffffff0a087836 */ /* 0x000fc60000000000 */
[----:B------:R-:W-:-:S04]  /*1260*/  ISETP.GT.U32.AND P0, PT, R11, 0xfd, PT ;  /* 0x000000fd0b00780c */ /* 0x000fc80003f04070 */
[----:B------:R-:W-:-:S13]  /*1270*/  ISETP.GT.U32.OR P0, PT, R8, 0xfd, P0 ;  /* 0x000000fd0800780c */ /* 0x000fda0000704470 */
[----:B------:R-:W-:Y:S01]  /*1280*/  @!P0 IMAD.MOV.U32 R7, RZ, RZ, RZ ;  /* 0x000000ffff078224 */ /* 0x000fe200078e00ff */
[----:B------:R-:W-:Y:S06]  /*1290*/  @!P0 BRA `(.L_x_62) ;  /* 0x0000000000608947 */ /* 0x000fec0003800000 */
[----:B------:R-:W-:Y:S02]  /*12a0*/  FSETP.GTU.FTZ.AND P0, PT, |R18|, +INF , PT ;  /* 0x7f8000001200780b */ /* 0x000fe40003f1c200 */
[----:B------:R-:W-:Y:S02]  /*12b0*/  FSETP.GTU.FTZ.AND P1, PT, |R9|, +INF , PT ;  /* 0x7f8000000900780b */ /* 0x000fe40003f3c200 */
[----:B------:R-:W-:Y:S02]  /*12c0*/  MOV R4, R9 ;  /* 0x0000000900047202 */ /* 0x000fe40000000f00 */
[----:B------:R-:W-:-:S13]  /*12d0*/  PLOP3.LUT P0, PT, P0, P1, PT, 0xf8, 0x8f ;  /* 0x00000000008f781c */ /* 0x000fda0000703f70 */
[----:B------:R-:W-:Y:S05]  /*12e0*/  @P0 BRA `(.L_x_63) ;  /* 0x00000004004c0947 */ /* 0x000fea0003800000 */
[----:B------:R-:W-:-:S13]  /*12f0*/  LOP3.LUT P0, RZ, R5, 0x7fffffff, R18, 0xc8, !PT ;  /* 0x7fffffff05ff7812 */ /* 0x000fda000780c812 */
[----:B------:R-:W-:Y:S05]  /*1300*/  @!P0 BRA `(.L_x_64) ;  /* 0x00000004003c8947 */ /* 0x000fea0003800000 */
[----:B------:R-:W-:Y:S02]  /*1310*/  FSETP.NEU.FTZ.AND P1, PT, |R18|, +INF , PT ;  /* 0x7f8000001200780b */ /* 0x000fe40003f3d200 */
        /* <DEDUP_REMOVED lines=11> */
[----:B------:R-:W-:Y:S02]  /*13d0*/  @P0 IMAD.MOV.U32 R7, RZ, RZ, RZ ;  /* 0x000000ffff070224 */ /* 0x000fe400078e00ff */
[----:B------:R-:W-:Y:S01]  /*13e0*/  @!P0 FFMA R18, R18, 1.84467440737095516160e+19, RZ ;  /* 0x5f80000012128823 */ /* 0x000fe200000000ff */
[----:B------:R-:W-:Y:S02]  /*13f0*/  @!P0 IMAD.MOV.U32 R7, RZ, RZ, -0x40 ;  /* 0xffffffc0ff078424 */ /* 0x000fe400078e00ff */
[----:B------:R-:W-:Y:S02]  /*1400*/  @!P1 FFMA R5, R4, 1.84467440737095516160e+19, RZ ;  /* 0x5f80000004059823 */ /* 0x000fe400000000ff */
[----:B------:R-:W-:-:S07]  /*1410*/  @!P1 VIADD R7, R7, 0x40 ;  /* 0x0000004007079836 */ /* 0x000fce0000000000 */
.L_x_62:
[----:B------:R-:W-:Y:S01]  /*1420*/  LEA R4, R12, 0xc0800000, 0x17 ;  /* 0xc08000000c047811 */ /* 0x000fe200078eb8ff */
[----:B------:R-:W-:Y:S04]  /*1430*/  BSSY.RECONVERGENT B2, `(.L_x_67) ;  /* 0x0000036000027945 */ /* 0x000fe80003800200 */
[----:B------:R-:W-:Y:S01]  /*1440*/  IMAD.IADD R8, R5, 0x1, -R4 ;  /* 0x0000000105087824 */ /* 0x000fe200078e0a04 */
[----:B------:R-:W-:-:S03]  /*1450*/  IADD3 R5, PT, PT, R10, -0x7f, RZ ;  /* 0xffffff810a057810 */ /* 0x000fc60007ffe0ff */
[----:B------:R0:W1:Y:S01]  /*1460*/  MUFU.RCP R9, R8 ;  /* 0x0000000800097308 */ /* 0x0000620000001000 */
[----:B------:R-:W-:Y:S01]  /*1470*/  FADD.FTZ R11, -R8, -RZ ;  /* 0x800000ff080b7221 */ /* 0x000fe20000010100 */
[C---:B------:R-:W-:Y:S01]  /*1480*/  IMAD R4, R5.reuse, -0x800000, R18 ;  /* 0xff80000005047824 */ /* 0x040fe200078e0212 */
[----:B0-----:R-:W-:-:S05]  /*1490*/  IADD3 R8, PT, PT, R5, 0x7f, -R12 ;  /* 0x0000007f05087810 */ /* 0x001fca0007ffe80c */
[----:B------:R-:W-:Y:S02]  /*14a0*/  IMAD.IADD R8, R8, 0x1, R7 ;  /* 0x0000000108087824 */ /* 0x000fe400078e0207 */
[----:B-1----:R-:W-:-:S04]  /*14b0*/  FFMA R10, R9, R11, 1 ;  /* 0x3f800000090a7423 */ /* 0x002fc8000000000b */
        /* <DEDUP_REMOVED lines=19> */
[CCC-:B------:R-:W-:Y:S01]  /*15f0*/  FFMA.RZ R5, R14.reuse, R10.reuse, R9.reuse ;  /* 0x0000000a0e057223 */ /* 0x1c0fe2000000c009 */
[CCC-:B------:R-:W-:Y:S01]  /*1600*/  FFMA.RM R8, R14.reuse, R10.reuse, R9.reuse ;  /* 0x0000000a0e087223 */ /* 0x1c0fe20000004009 */
[C---:B------:R-:W-:Y:S02]  /*1610*/  ISETP.NE.AND P2, PT, R11.reuse, RZ, PT ;  /* 0x000000ff0b00720c */ /* 0x040fe40003f45270 */
[----:B------:R-:W-:Y:S02]  /*1620*/  ISETP.NE.AND P1, PT, R11, RZ, PT ;  /* 0x000000ff0b00720c */ /* 0x000fe40003f25270 */
[----:B------:R-:W-:Y:S01]  /*1630*/  LOP3.LUT R7, R5, 0x7fffff, RZ, 0xc0, !PT ;  /* 0x007fffff05077812 */ /* 0x000fe200078ec0ff */
[----:B------:R-:W-:Y:S01]  /*1640*/  FFMA.RP R5, R14, R10, R9 ;  /* 0x0000000a0e057223 */ /* 0x000fe20000008009 */
[C---:B------:R-:W-:Y:S01]  /*1650*/  VIADD R10, R11.reuse, 0x20 ;  /* 0x000000200b0a7836 */ /* 0x040fe20000000000 */
[----:B------:R-:W-:Y:S02]  /*1660*/  IADD3 R9, PT, PT, -R11, RZ, RZ ;  /* 0x000000ff0b097210 */ /* 0x000fe40007ffe1ff */
[----:B------:R-:W-:-:S02]  /*1670*/  LOP3.LUT R7, R7, 0x800000, RZ, 0xfc, !PT ;  /* 0x0080000007077812 */ /* 0x000fc400078efcff */
[----:B------:R-:W-:Y:S02]  /*1680*/  FSETP.NEU.FTZ.AND P0, PT, R5, R8, PT ;  /* 0x000000080500720b */ /* 0x000fe40003f1d000 */
[----:B------:R-:W-:Y:S02]  /*1690*/  SHF.L.U32 R10, R7, R10, RZ ;  /* 0x0000000a070a7219 */ /* 0x000fe400000006ff */
[----:B------:R-:W-:Y:S02]  /*16a0*/  SEL R8, R9, RZ, P2 ;  /* 0x000000ff09087207 */ /* 0x000fe40001000000 */
[----:B------:R-:W-:Y:S02]  /*16b0*/  ISETP.NE.AND P1, PT, R10, RZ, P1 ;  /* 0x000000ff0a00720c */ /* 0x000fe40000f25270 */
[----:B------:R-:W-:Y:S02]  /*16c0*/  SHF.R.U32.HI R8, RZ, R8, R7 ;  /* 0x00000008ff087219 */ /* 0x000fe40000011607 */
[----:B------:R-:W-:-:S02]  /*16d0*/  PLOP3.LUT P0, PT, P0, P1, PT, 0xf8, 0x8f ;  /* 0x00000000008f781c */ /* 0x000fc40000703f70 */
[----:B------:R-:W-:Y:S02]  /*16e0*/  SHF.R.U32.HI R10, RZ, 0x1, R8 ;  /* 0x00000001ff0a7819 */ /* 0x000fe40000011608 */
[----:B------:R-:W-:-:S04]  /*16f0*/  SEL R5, RZ, 0x1, !P0 ;  /* 0x00000001ff057807 */ /* 0x000fc80004000000 */
[----:B------:R-:W-:-:S04]  /*1700*/  LOP3.LUT R5, R5, 0x1, R10, 0xf8, !PT ;  /* 0x0000000105057812 */ /* 0x000fc800078ef80a */
[----:B------:R-:W-:-:S05]  /*1710*/  LOP3.LUT R5, R5, R8, RZ, 0xc0, !PT ;  /* 0x0000000805057212 */ /* 0x000fca00078ec0ff */
[----:B------:R-:W-:-:S05]  /*1720*/  IMAD.IADD R5, R10, 0x1, R5 ;  /* 0x000000010a057824 */ /* 0x000fca00078e0205 */
[----:B------:R-:W-:Y:S01]  /*1730*/  LOP3.LUT R4, R5, R4, RZ, 0xfc, !PT ;  /* 0x0000000405047212 */ /* 0x000fe200078efcff */
[----:B------:R-:W-:Y:S06]  /*1740*/  BRA `(.L_x_70) ;  /* 0x0000000000107947 */ /* 0x000fec0003800000 */
.L_x_69:
[----:B------:R-:W-:-:S04]  /*1750*/  LOP3.LUT R4, R4, 0x80000000, RZ, 0xc0, !PT ;  /* 0x8000000004047812 */ /* 0x000fc800078ec0ff */
[----:B------:R-:W-:Y:S01]  /*1760*/  LOP3.LUT R4, R4, 0x7f800000, RZ, 0xfc, !PT ;  /* 0x7f80000004047812 */ /* 0x000fe200078efcff */
[----:B------:R-:W-:Y:S06]  /*1770*/  BRA `(.L_x_70) ;  /* 0x0000000000047947 */ /* 0x000fec0003800000 */
.L_x_68:
[----:B------:R-:W-:-:S07]  /*1780*/  IMAD R4, R8, 0x800000, R4 ;  /* 0x0080000008047824 */ /* 0x000fce00078e0204 */
.L_x_70:
[----:B------:R-:W-:Y:S05]  /*1790*/  BSYNC.RECONVERGENT B2 ;  /* 0x0000000000027941 */ /* 0x000fea0003800200 */
.L_x_67:
[----:B------:R-:W-:Y:S05]  /*17a0*/  BRA `(.L_x_71) ;  /* 0x0000000000207947 */ /* 0x000fea0003800000 */
.L_x_66:
[----:B------:R-:W-:-:S04]  /*17b0*/  LOP3.LUT R4, R5, 0x80000000, R18, 0x48, !PT ;  /* 0x8000000005047812 */ /* 0x000fc800078e4812 */
[----:B------:R-:W-:Y:S01]  /*17c0*/  LOP3.LUT R4, R4, 0x7f800000, RZ, 0xfc, !PT ;  /* 0x7f80000004047812 */ /* 0x000fe200078efcff */
[----:B------:R-:W-:Y:S06]  /*17d0*/  BRA `(.L_x_71) ;  /* 0x0000000000147947 */ /* 0x000fec0003800000 */
.L_x_65:
[----:B------:R-:W-:Y:S01]  /*17e0*/  LOP3.LUT R4, R5, 0x80000000, R18, 0x48, !PT ;  /* 0x8000000005047812 */ /* 0x000fe200078e4812 */
[----:B------:R-:W-:Y:S06]  /*17f0*/  BRA `(.L_x_71) ;  /* 0x00000000000c7947 */ /* 0x000fec0003800000 */
.L_x_64:
[----:B------:R-:W0:Y:S01]  /*1800*/  MUFU.RSQ R4, -QNAN ;  /* 0xffc0000000047908 */ /* 0x000e220000001400 */
[----:B------:R-:W-:Y:S05]  /*1810*/  BRA `(.L_x_71) ;  /* 0x0000000000047947 */ /* 0x000fea0003800000 */
.L_x_63:
[----:B------:R-:W-:-:S07]  /*1820*/  FADD.FTZ R4, R18, R4 ;  /* 0x0000000412047221 */ /* 0x000fce0000010000 */
.L_x_71:
[----:B------:R-:W-:Y:S05]  /*1830*/  BSYNC.RECONVERGENT B1 ;  /* 0x0000000000017941 */ /* 0x000fea0003800200 */
.L_x_61:
[----:B------:R-:W-:-:S04]  /*1840*/  IMAD.MOV.U32 R7, RZ, RZ, 0x0 ;  /* 0x00000000ff077424 */ /* 0x000fc800078e00ff */
[----:B0-----:R-:W-:Y:S05]  /*1850*/  RET.REL.NODEC R6 `(_Z6filterPiS_fiiiifPci) ;  /* 0xffffffe406e87950 */ /* 0x001fea0003c3ffff */
.L_x_72:
        /* <DEDUP_REMOVED lines=10> */
.L_x_75:


//--------------------- .nv.shared.reserved.0     --------------------------
	.section	.nv.shared.reserved.0,"aw",@nobits
	.weak		__nv_reservedSMEM_offset_0_alias
	.size		__nv_reservedSMEM_offset_0_alias, 0, 64
	.other		__nv_reservedSMEM_offset_0_alias,@"STO_CUDA_RESERVED_SHARED STV_DEFAULT"
__nv_reservedSMEM_offset_0_alias:
	.zero		0
	.zero		64


//--------------------- .nv.constant0._Z10RMSDselectPiS_PfS_fiiiiS0_i --------------------------
	.section	.nv.constant0._Z10RMSDselectPiS_PfS_fiiiiS0_i,"a",@progbits
	.sectionflags	@""
	.align	4
.nv.constant0._Z10RMSDselectPiS_PfS_fiiiiS0_i:
	.zero		964


//--------------------- .nv.constant0._Z6filterPiS_fiiiifPci --------------------------
	.section	.nv.constant0._Z6filterPiS_fiiiifPci,"a",@progbits
	.sectionflags	@""
	.align	4
.nv.constant0._Z6filterPiS_fiiiifPci:
	.zero		948


//--------------------- SYMBOLS --------------------------

	.type		.nv.reservedSmem.offset0,@object
	.size		.nv.reservedSmem.offset0,0x4
